//
// Generated by NVIDIA NVVM Compiler
//
// Compiler Build ID: CL-36424714
// Cuda compilation tools, release 13.0, V13.0.88
// Based on NVVM 20.0.0
//

.version 9.0
.target sm_100
.address_size 64

	// .globl	_Z25pixelizeBoundingBoxKernelPK11BoundingBoxiiP5Point
.extern .func  (.param .b32 func_retval0) vprintf
(
	.param .b64 vprintf_param_0,
	.param .b64 vprintf_param_1
)
;
.global .align 1 .b8 $str[3] = {37, 100};

.visible .entry _Z25pixelizeBoundingBoxKernelPK11BoundingBoxiiP5Point(
	.param .u64 .ptr .align 1 _Z25pixelizeBoundingBoxKernelPK11BoundingBoxiiP5Point_param_0,
	.param .u32 _Z25pixelizeBoundingBoxKernelPK11BoundingBoxiiP5Point_param_1,
	.param .u32 _Z25pixelizeBoundingBoxKernelPK11BoundingBoxiiP5Point_param_2,
	.param .u64 .ptr .align 1 _Z25pixelizeBoundingBoxKernelPK11BoundingBoxiiP5Point_param_3
)
{
	.reg .pred 	%p<4>;
	.reg .b32 	%r<12>;
	.reg .b64 	%rd<7>;
	.reg .b64 	%fd<18>;

	ld.param.u64 	%rd1, [_Z25pixelizeBoundingBoxKernelPK11BoundingBoxiiP5Point_param_0];
	ld.param.u32 	%r3, [_Z25pixelizeBoundingBoxKernelPK11BoundingBoxiiP5Point_param_1];
	ld.param.u32 	%r4, [_Z25pixelizeBoundingBoxKernelPK11BoundingBoxiiP5Point_param_2];
	ld.param.u64 	%rd2, [_Z25pixelizeBoundingBoxKernelPK11BoundingBoxiiP5Point_param_3];
	mov.u32 	%r5, %tid.x;
	mov.u32 	%r6, %ctaid.x;
	mov.u32 	%r7, %ntid.x;
	mad.lo.s32 	%r1, %r6, %r7, %r5;
	mov.u32 	%r8, %tid.y;
	mov.u32 	%r9, %ctaid.y;
	mov.u32 	%r10, %ntid.y;
	mad.lo.s32 	%r2, %r9, %r10, %r8;
	setp.ge.s32 	%p1, %r2, %r3;
	setp.ge.s32 	%p2, %r1, %r4;
	or.pred  	%p3, %p1, %p2;
	@%p3 bra 	$L__BB0_2;
	cvta.to.global.u64 	%rd3, %rd1;
	cvta.to.global.u64 	%rd4, %rd2;
	ld.global.f64 	%fd1, [%rd3+16];
	ld.global.f64 	%fd2, [%rd3];
	sub.f64 	%fd3, %fd1, %fd2;
	cvt.rn.f64.s32 	%fd4, %r4;
	div.rn.f64 	%fd5, %fd3, %fd4;
	ld.global.f64 	%fd6, [%rd3+24];
	ld.global.f64 	%fd7, [%rd3+8];
	sub.f64 	%fd8, %fd6, %fd7;
	cvt.rn.f64.u32 	%fd9, %r3;
	div.rn.f64 	%fd10, %fd8, %fd9;
	cvt.rn.f64.s32 	%fd11, %r1;
	add.f64 	%fd12, %fd11, 0d3FE0000000000000;
	fma.rn.f64 	%fd13, %fd12, %fd5, %fd2;
	mad.lo.s32 	%r11, %r4, %r2, %r1;
	mul.wide.s32 	%rd5, %r11, 16;
	add.s64 	%rd6, %rd4, %rd5;
	st.global.f64 	[%rd6], %fd13;
	ld.global.f64 	%fd14, [%rd3+8];
	cvt.rn.f64.u32 	%fd15, %r2;
	add.f64 	%fd16, %fd15, 0d3FE0000000000000;
	fma.rn.f64 	%fd17, %fd16, %fd10, %fd14;
	st.global.f64 	[%rd6+8], %fd17;
$L__BB0_2:
	ret;

}
	// .globl	_Z20pointInPolygonKernelPK5PointS1_iiiPi
.visible .entry _Z20pointInPolygonKernelPK5PointS1_iiiPi(
	.param .u64 .ptr .align 1 _Z20pointInPolygonKernelPK5PointS1_iiiPi_param_0,
	.param .u64 .ptr .align 1 _Z20pointInPolygonKernelPK5PointS1_iiiPi_param_1,
	.param .u32 _Z20pointInPolygonKernelPK5PointS1_iiiPi_param_2,
	.param .u32 _Z20pointInPolygonKernelPK5PointS1_iiiPi_param_3,
	.param .u32 _Z20pointInPolygonKernelPK5PointS1_iiiPi_param_4,
	.param .u64 .ptr .align 1 _Z20pointInPolygonKernelPK5PointS1_iiiPi_param_5
)
{
	.reg .pred 	%p<48>;
	.reg .b32 	%r<90>;
	.reg .b64 	%rd<33>;
	.reg .b64 	%fd<73>;

	ld.param.u64 	%rd13, [_Z20pointInPolygonKernelPK5PointS1_iiiPi_param_0];
	ld.param.u64 	%rd14, [_Z20pointInPolygonKernelPK5PointS1_iiiPi_param_1];
	ld.param.u32 	%r38, [_Z20pointInPolygonKernelPK5PointS1_iiiPi_param_2];
	ld.param.u32 	%r40, [_Z20pointInPolygonKernelPK5PointS1_iiiPi_param_3];
	ld.param.u32 	%r39, [_Z20pointInPolygonKernelPK5PointS1_iiiPi_param_4];
	ld.param.u64 	%rd15, [_Z20pointInPolygonKernelPK5PointS1_iiiPi_param_5];
	cvta.to.global.u64 	%rd1, %rd14;
	cvta.to.global.u64 	%rd2, %rd15;
	mov.u32 	%r41, %tid.y;
	mov.u32 	%r42, %ctaid.y;
	mov.u32 	%r43, %ntid.y;
	mad.lo.s32 	%r1, %r42, %r43, %r41;
	mov.u32 	%r44, %tid.x;
	mov.u32 	%r45, %ctaid.x;
	mov.u32 	%r46, %ntid.x;
	mad.lo.s32 	%r2, %r45, %r46, %r44;
	setp.ge.s32 	%p1, %r1, %r40;
	setp.ge.s32 	%p2, %r2, %r39;
	or.pred  	%p3, %p1, %p2;
	@%p3 bra 	$L__BB1_27;
	cvta.to.global.u64 	%rd16, %rd13;
	mad.lo.s32 	%r3, %r39, %r1, %r2;
	mul.wide.s32 	%rd17, %r3, 16;
	add.s64 	%rd18, %rd16, %rd17;
	ld.global.f64 	%fd1, [%rd18];
	ld.global.f64 	%fd2, [%rd18+8];
	setp.lt.s32 	%p4, %r38, 1;
	@%p4 bra 	$L__BB1_26;
	and.b32  	%r4, %r38, 3;
	setp.lt.u32 	%p5, %r38, 4;
	mov.b32 	%r86, 0;
	mov.u32 	%r80, %r86;
	@%p5 bra 	$L__BB1_13;
	and.b32  	%r86, %r38, 2147483644;
	mov.b32 	%r74, 0;
	mov.u32 	%r80, %r74;
$L__BB1_4:
	.pragma "nounroll";
	mul.wide.u32 	%rd19, %r74, 16;
	add.s64 	%rd3, %rd1, %rd19;
	ld.global.f64 	%fd3, [%rd3+8];
	add.s32 	%r51, %r74, 1;
	setp.eq.s32 	%p6, %r51, %r38;
	selp.b32 	%r52, 0, %r51, %p6;
	mul.wide.u32 	%rd20, %r52, 16;
	add.s64 	%rd4, %rd1, %rd20;
	ld.global.f64 	%fd4, [%rd4+8];
	setp.gt.f64 	%p7, %fd3, %fd2;
	setp.leu.f64 	%p8, %fd4, %fd2;
	xor.pred  	%p9, %p7, %p8;
	mov.b32 	%r76, 0;
	@%p9 bra 	$L__BB1_6;
	ld.global.f64 	%fd17, [%rd4];
	ld.global.f64 	%fd18, [%rd3];
	sub.f64 	%fd19, %fd17, %fd18;
	sub.f64 	%fd20, %fd2, %fd3;
	mul.f64 	%fd21, %fd20, %fd19;
	sub.f64 	%fd22, %fd4, %fd3;
	div.rn.f64 	%fd23, %fd21, %fd22;
	add.f64 	%fd24, %fd18, %fd23;
	setp.lt.f64 	%p10, %fd1, %fd24;
	selp.u32 	%r76, 1, 0, %p10;
$L__BB1_6:
	add.s32 	%r10, %r76, %r80;
	ld.global.f64 	%fd5, [%rd3+24];
	add.s32 	%r54, %r74, 2;
	setp.eq.s32 	%p11, %r54, %r38;
	selp.b32 	%r55, 0, %r54, %p11;
	mul.wide.u32 	%rd21, %r55, 16;
	add.s64 	%rd5, %rd1, %rd21;
	ld.global.f64 	%fd6, [%rd5+8];
	setp.gt.f64 	%p12, %fd5, %fd2;
	setp.leu.f64 	%p13, %fd6, %fd2;
	xor.pred  	%p14, %p12, %p13;
	mov.b32 	%r77, 0;
	@%p14 bra 	$L__BB1_8;
	ld.global.f64 	%fd25, [%rd5];
	ld.global.f64 	%fd26, [%rd3+16];
	sub.f64 	%fd27, %fd25, %fd26;
	sub.f64 	%fd28, %fd2, %fd5;
	mul.f64 	%fd29, %fd28, %fd27;
	sub.f64 	%fd30, %fd6, %fd5;
	div.rn.f64 	%fd31, %fd29, %fd30;
	add.f64 	%fd32, %fd26, %fd31;
	setp.lt.f64 	%p15, %fd1, %fd32;
	selp.u32 	%r77, 1, 0, %p15;
$L__BB1_8:
	add.s32 	%r13, %r77, %r10;
	ld.global.f64 	%fd7, [%rd3+40];
	add.s32 	%r57, %r74, 3;
	setp.eq.s32 	%p16, %r57, %r38;
	selp.b32 	%r58, 0, %r57, %p16;
	mul.wide.u32 	%rd22, %r58, 16;
	add.s64 	%rd6, %rd1, %rd22;
	ld.global.f64 	%fd8, [%rd6+8];
	setp.gt.f64 	%p17, %fd7, %fd2;
	setp.leu.f64 	%p18, %fd8, %fd2;
	xor.pred  	%p19, %p17, %p18;
	mov.b32 	%r78, 0;
	@%p19 bra 	$L__BB1_10;
	ld.global.f64 	%fd33, [%rd6];
	ld.global.f64 	%fd34, [%rd3+32];
	sub.f64 	%fd35, %fd33, %fd34;
	sub.f64 	%fd36, %fd2, %fd7;
	mul.f64 	%fd37, %fd36, %fd35;
	sub.f64 	%fd38, %fd8, %fd7;
	div.rn.f64 	%fd39, %fd37, %fd38;
	add.f64 	%fd40, %fd34, %fd39;
	setp.lt.f64 	%p20, %fd1, %fd40;
	selp.u32 	%r78, 1, 0, %p20;
$L__BB1_10:
	add.s32 	%r16, %r78, %r13;
	ld.global.f64 	%fd9, [%rd3+56];
	add.s32 	%r74, %r74, 4;
	setp.eq.s32 	%p21, %r74, %r38;
	selp.b32 	%r60, 0, %r74, %p21;
	mul.wide.u32 	%rd23, %r60, 16;
	add.s64 	%rd7, %rd1, %rd23;
	ld.global.f64 	%fd10, [%rd7+8];
	setp.gt.f64 	%p22, %fd9, %fd2;
	setp.leu.f64 	%p23, %fd10, %fd2;
	xor.pred  	%p24, %p22, %p23;
	mov.b32 	%r79, 0;
	@%p24 bra 	$L__BB1_12;
	ld.global.f64 	%fd41, [%rd7];
	ld.global.f64 	%fd42, [%rd3+48];
	sub.f64 	%fd43, %fd41, %fd42;
	sub.f64 	%fd44, %fd2, %fd9;
	mul.f64 	%fd45, %fd44, %fd43;
	sub.f64 	%fd46, %fd10, %fd9;
	div.rn.f64 	%fd47, %fd45, %fd46;
	add.f64 	%fd48, %fd42, %fd47;
	setp.lt.f64 	%p25, %fd1, %fd48;
	selp.u32 	%r79, 1, 0, %p25;
$L__BB1_12:
	add.s32 	%r80, %r79, %r16;
	setp.ne.s32 	%p26, %r74, %r86;
	@%p26 bra 	$L__BB1_4;
$L__BB1_13:
	setp.eq.s32 	%p27, %r4, 0;
	@%p27 bra 	$L__BB1_24;
	setp.eq.s32 	%p28, %r4, 1;
	@%p28 bra 	$L__BB1_20;
	mul.wide.u32 	%rd24, %r86, 16;
	add.s64 	%rd8, %rd1, %rd24;
	ld.global.f64 	%fd11, [%rd8+8];
	add.s32 	%r63, %r86, 1;
	setp.eq.s32 	%p29, %r63, %r38;
	selp.b32 	%r64, 0, %r63, %p29;
	mul.wide.u32 	%rd25, %r64, 16;
	add.s64 	%rd9, %rd1, %rd25;
	ld.global.f64 	%fd12, [%rd9+8];
	setp.gt.f64 	%p30, %fd11, %fd2;
	setp.leu.f64 	%p31, %fd12, %fd2;
	xor.pred  	%p32, %p30, %p31;
	mov.b32 	%r83, 0;
	@%p32 bra 	$L__BB1_17;
	ld.global.f64 	%fd49, [%rd9];
	ld.global.f64 	%fd50, [%rd8];
	sub.f64 	%fd51, %fd49, %fd50;
	sub.f64 	%fd52, %fd2, %fd11;
	mul.f64 	%fd53, %fd52, %fd51;
	sub.f64 	%fd54, %fd12, %fd11;
	div.rn.f64 	%fd55, %fd53, %fd54;
	add.f64 	%fd56, %fd50, %fd55;
	setp.lt.f64 	%p33, %fd1, %fd56;
	selp.u32 	%r83, 1, 0, %p33;
$L__BB1_17:
	add.s32 	%r26, %r83, %r80;
	ld.global.f64 	%fd13, [%rd8+24];
	add.s32 	%r86, %r86, 2;
	setp.eq.s32 	%p34, %r86, %r38;
	selp.b32 	%r66, 0, %r86, %p34;
	mul.wide.u32 	%rd26, %r66, 16;
	add.s64 	%rd10, %rd1, %rd26;
	ld.global.f64 	%fd14, [%rd10+8];
	setp.gt.f64 	%p35, %fd13, %fd2;
	setp.leu.f64 	%p36, %fd14, %fd2;
	xor.pred  	%p37, %p35, %p36;
	mov.b32 	%r84, 0;
	@%p37 bra 	$L__BB1_19;
	ld.global.f64 	%fd57, [%rd10];
	ld.global.f64 	%fd58, [%rd8+16];
	sub.f64 	%fd59, %fd57, %fd58;
	sub.f64 	%fd60, %fd2, %fd13;
	mul.f64 	%fd61, %fd60, %fd59;
	sub.f64 	%fd62, %fd14, %fd13;
	div.rn.f64 	%fd63, %fd61, %fd62;
	add.f64 	%fd64, %fd58, %fd63;
	setp.lt.f64 	%p38, %fd1, %fd64;
	selp.u32 	%r84, 1, 0, %p38;
$L__BB1_19:
	add.s32 	%r80, %r84, %r26;
$L__BB1_20:
	and.b32  	%r67, %r38, 1;
	setp.eq.b32 	%p39, %r67, 1;
	not.pred 	%p40, %p39;
	@%p40 bra 	$L__BB1_24;
	mul.wide.u32 	%rd27, %r86, 16;
	add.s64 	%rd11, %rd1, %rd27;
	ld.global.f64 	%fd15, [%rd11+8];
	add.s32 	%r69, %r86, 1;
	setp.eq.s32 	%p41, %r69, %r38;
	selp.b32 	%r70, 0, %r69, %p41;
	mul.wide.u32 	%rd28, %r70, 16;
	add.s64 	%rd12, %rd1, %rd28;
	ld.global.f64 	%fd16, [%rd12+8];
	setp.gt.f64 	%p42, %fd15, %fd2;
	setp.leu.f64 	%p43, %fd16, %fd2;
	xor.pred  	%p44, %p42, %p43;
	mov.b32 	%r88, 0;
	@%p44 bra 	$L__BB1_23;
	ld.global.f64 	%fd65, [%rd12];
	ld.global.f64 	%fd66, [%rd11];
	sub.f64 	%fd67, %fd65, %fd66;
	sub.f64 	%fd68, %fd2, %fd15;
	mul.f64 	%fd69, %fd68, %fd67;
	sub.f64 	%fd70, %fd16, %fd15;
	div.rn.f64 	%fd71, %fd69, %fd70;
	add.f64 	%fd72, %fd66, %fd71;
	setp.lt.f64 	%p45, %fd1, %fd72;
	selp.u32 	%r88, 1, 0, %p45;
$L__BB1_23:
	add.s32 	%r80, %r88, %r80;
$L__BB1_24:
	and.b32  	%r71, %r80, 1;
	setp.eq.b32 	%p46, %r71, 1;
	not.pred 	%p47, %p46;
	@%p47 bra 	$L__BB1_26;
	mul.wide.s32 	%rd29, %r3, 4;
	add.s64 	%rd30, %rd2, %rd29;
	mov.b32 	%r72, 1;
	st.global.u32 	[%rd30], %r72;
	bra.uni 	$L__BB1_27;
$L__BB1_26:
	mul.wide.s32 	%rd31, %r3, 4;
	add.s64 	%rd32, %rd2, %rd31;
	mov.b32 	%r73, 0;
	st.global.u32 	[%rd32], %r73;
$L__BB1_27:
	ret;

}
	// .globl	_Z6outputiiPi
.visible .entry _Z6outputiiPi(
	.param .u32 _Z6outputiiPi_param_0,
	.param .u32 _Z6outputiiPi_param_1,
	.param .u64 .ptr .align 1 _Z6outputiiPi_param_2
)
{
	.local .align 8 .b8 	__local_depot2[8];
	.reg .b64 	%SP;
	.reg .b64 	%SPL;
	.reg .pred 	%p<12>;
	.reg .b32 	%r<125>;
	.reg .b64 	%rd<51>;

	mov.u64 	%SPL, __local_depot2;
	cvta.local.u64 	%SP, %SPL;
	ld.param.u32 	%r16, [_Z6outputiiPi_param_0];
	ld.param.u32 	%r17, [_Z6outputiiPi_param_1];
	ld.param.u64 	%rd7, [_Z6outputiiPi_param_2];
	cvta.to.global.u64 	%rd1, %rd7;
	min.s32 	%r18, %r16, %r17;
	setp.lt.s32 	%p1, %r18, 1;
	@%p1 bra 	$L__BB2_16;
	and.b32  	%r1, %r17, 15;
	and.b32  	%r2, %r17, 7;
	and.b32  	%r3, %r17, 3;
	mov.b32 	%r120, 0;
	add.u64 	%rd14, %SP, 0;
	mov.u64 	%rd37, $str;
$L__BB2_2:
	setp.lt.u32 	%p2, %r17, 16;
	mul.lo.s32 	%r5, %r120, %r17;
	mov.b32 	%r123, 0;
	@%p2 bra 	$L__BB2_5;
	and.b32  	%r21, %r17, 2147483632;
	neg.s32 	%r121, %r21;
	mul.wide.u32 	%rd8, %r5, 4;
	add.s64 	%rd9, %rd1, %rd8;
	add.s64 	%rd50, %rd9, 32;
$L__BB2_4:
	.pragma "nounroll";
	and.b32  	%r123, %r17, 2147483632;
	ld.global.u32 	%r22, [%rd50+-32];
	add.u64 	%rd10, %SP, 0;
	add.u64 	%rd11, %SPL, 0;
	st.local.u32 	[%rd11], %r22;
	mov.u64 	%rd12, $str;
	cvta.global.u64 	%rd13, %rd12;
	{ // callseq 0, 0
	.param .b64 param0;
	st.param.b64 	[param0], %rd13;
	.param .b64 param1;
	st.param.b64 	[param1], %rd10;
	.param .b32 retval0;
	call.uni (retval0), 
	vprintf, 
	(
	param0, 
	param1
	);
	ld.param.b32 	%r23, [retval0];
	} // callseq 0
	ld.global.u32 	%r25, [%rd50+-28];
	st.local.u32 	[%rd11], %r25;
	{ // callseq 1, 0
	.param .b64 param0;
	st.param.b64 	[param0], %rd13;
	.param .b64 param1;
	st.param.b64 	[param1], %rd10;
	.param .b32 retval0;
	call.uni (retval0), 
	vprintf, 
	(
	param0, 
	param1
	);
	ld.param.b32 	%r26, [retval0];
	} // callseq 1
	ld.global.u32 	%r28, [%rd50+-24];
	st.local.u32 	[%rd11], %r28;
	{ // callseq 2, 0
	.param .b64 param0;
	st.param.b64 	[param0], %rd13;
	.param .b64 param1;
	st.param.b64 	[param1], %rd10;
	.param .b32 retval0;
	call.uni (retval0), 
	vprintf, 
	(
	param0, 
	param1
	);
	ld.param.b32 	%r29, [retval0];
	} // callseq 2
	ld.global.u32 	%r31, [%rd50+-20];
	st.local.u32 	[%rd11], %r31;
	{ // callseq 3, 0
	.param .b64 param0;
	st.param.b64 	[param0], %rd13;
	.param .b64 param1;
	st.param.b64 	[param1], %rd10;
	.param .b32 retval0;
	call.uni (retval0), 
	vprintf, 
	(
	param0, 
	param1
	);
	ld.param.b32 	%r32, [retval0];
	} // callseq 3
	ld.global.u32 	%r34, [%rd50+-16];
	st.local.u32 	[%rd11], %r34;
	{ // callseq 4, 0
	.param .b64 param0;
	st.param.b64 	[param0], %rd13;
	.param .b64 param1;
	st.param.b64 	[param1], %rd10;
	.param .b32 retval0;
	call.uni (retval0), 
	vprintf, 
	(
	param0, 
	param1
	);
	ld.param.b32 	%r35, [retval0];
	} // callseq 4
	ld.global.u32 	%r37, [%rd50+-12];
	st.local.u32 	[%rd11], %r37;
	{ // callseq 5, 0
	.param .b64 param0;
	st.param.b64 	[param0], %rd13;
	.param .b64 param1;
	st.param.b64 	[param1], %rd10;
	.param .b32 retval0;
	call.uni (retval0), 
	vprintf, 
	(
	param0, 
	param1
	);
	ld.param.b32 	%r38, [retval0];
	} // callseq 5
	ld.global.u32 	%r40, [%rd50+-8];
	st.local.u32 	[%rd11], %r40;
	{ // callseq 6, 0
	.param .b64 param0;
	st.param.b64 	[param0], %rd13;
	.param .b64 param1;
	st.param.b64 	[param1], %rd10;
	.param .b32 retval0;
	call.uni (retval0), 
	vprintf, 
	(
	param0, 
	param1
	);
	ld.param.b32 	%r41, [retval0];
	} // callseq 6
	ld.global.u32 	%r43, [%rd50+-4];
	st.local.u32 	[%rd11], %r43;
	{ // callseq 7, 0
	.param .b64 param0;
	st.param.b64 	[param0], %rd13;
	.param .b64 param1;
	st.param.b64 	[param1], %rd10;
	.param .b32 retval0;
	call.uni (retval0), 
	vprintf, 
	(
	param0, 
	param1
	);
	ld.param.b32 	%r44, [retval0];
	} // callseq 7
	ld.global.u32 	%r46, [%rd50];
	st.local.u32 	[%rd11], %r46;
	{ // callseq 8, 0
	.param .b64 param0;
	st.param.b64 	[param0], %rd13;
	.param .b64 param1;
	st.param.b64 	[param1], %rd10;
	.param .b32 retval0;
	call.uni (retval0), 
	vprintf, 
	(
	param0, 
	param1
	);
	ld.param.b32 	%r47, [retval0];
	} // callseq 8
	ld.global.u32 	%r49, [%rd50+4];
	st.local.u32 	[%rd11], %r49;
	{ // callseq 9, 0
	.param .b64 param0;
	st.param.b64 	[param0], %rd13;
	.param .b64 param1;
	st.param.b64 	[param1], %rd10;
	.param .b32 retval0;
	call.uni (retval0), 
	vprintf, 
	(
	param0, 
	param1
	);
	ld.param.b32 	%r50, [retval0];
	} // callseq 9
	ld.global.u32 	%r52, [%rd50+8];
	st.local.u32 	[%rd11], %r52;
	{ // callseq 10, 0
	.param .b64 param0;
	st.param.b64 	[param0], %rd13;
	.param .b64 param1;
	st.param.b64 	[param1], %rd10;
	.param .b32 retval0;
	call.uni (retval0), 
	vprintf, 
	(
	param0, 
	param1
	);
	ld.param.b32 	%r53, [retval0];
	} // callseq 10
	ld.global.u32 	%r55, [%rd50+12];
	st.local.u32 	[%rd11], %r55;
	{ // callseq 11, 0
	.param .b64 param0;
	st.param.b64 	[param0], %rd13;
	.param .b64 param1;
	st.param.b64 	[param1], %rd10;
	.param .b32 retval0;
	call.uni (retval0), 
	vprintf, 
	(
	param0, 
	param1
	);
	ld.param.b32 	%r56, [retval0];
	} // callseq 11
	ld.global.u32 	%r58, [%rd50+16];
	st.local.u32 	[%rd11], %r58;
	{ // callseq 12, 0
	.param .b64 param0;
	st.param.b64 	[param0], %rd13;
	.param .b64 param1;
	st.param.b64 	[param1], %rd10;
	.param .b32 retval0;
	call.uni (retval0), 
	vprintf, 
	(
	param0, 
	param1
	);
	ld.param.b32 	%r59, [retval0];
	} // callseq 12
	ld.global.u32 	%r61, [%rd50+20];
	st.local.u32 	[%rd11], %r61;
	{ // callseq 13, 0
	.param .b64 param0;
	st.param.b64 	[param0], %rd13;
	.param .b64 param1;
	st.param.b64 	[param1], %rd10;
	.param .b32 retval0;
	call.uni (retval0), 
	vprintf, 
	(
	param0, 
	param1
	);
	ld.param.b32 	%r62, [retval0];
	} // callseq 13
	ld.global.u32 	%r64, [%rd50+24];
	st.local.u32 	[%rd11], %r64;
	{ // callseq 14, 0
	.param .b64 param0;
	st.param.b64 	[param0], %rd13;
	.param .b64 param1;
	st.param.b64 	[param1], %rd10;
	.param .b32 retval0;
	call.uni (retval0), 
	vprintf, 
	(
	param0, 
	param1
	);
	ld.param.b32 	%r65, [retval0];
	} // callseq 14
	ld.global.u32 	%r67, [%rd50+28];
	st.local.u32 	[%rd11], %r67;
	{ // callseq 15, 0
	.param .b64 param0;
	st.param.b64 	[param0], %rd13;
	.param .b64 param1;
	st.param.b64 	[param1], %rd10;
	.param .b32 retval0;
	call.uni (retval0), 
	vprintf, 
	(
	param0, 
	param1
	);
	ld.param.b32 	%r68, [retval0];
	} // callseq 15
	add.s32 	%r121, %r121, 16;
	add.s64 	%rd50, %rd50, 64;
	setp.eq.s32 	%p3, %r121, 0;
	@%p3 bra 	$L__BB2_5;
	bra.uni 	$L__BB2_4;
$L__BB2_5:
	setp.eq.s32 	%p4, %r1, 0;
	@%p4 bra 	$L__BB2_15;
	cvta.to.local.u64 	%rd5, %rd14;
	add.s32 	%r70, %r1, -1;
	setp.lt.u32 	%p5, %r70, 7;
	@%p5 bra 	$L__BB2_8;
	add.s32 	%r71, %r123, %r5;
	mul.wide.u32 	%rd15, %r71, 4;
	add.s64 	%rd16, %rd1, %rd15;
	ld.global.u32 	%r72, [%rd16];
	st.local.u32 	[%rd5], %r72;
	cvta.global.u64 	%rd18, %rd37;
	{ // callseq 16, 0
	.param .b64 param0;
	st.param.b64 	[param0], %rd18;
	.param .b64 param1;
	st.param.b64 	[param1], %rd14;
	.param .b32 retval0;
	call.uni (retval0), 
	vprintf, 
	(
	param0, 
	param1
	);
	ld.param.b32 	%r73, [retval0];
	} // callseq 16
	cvt.u64.u32 	%rd20, %r5;
	cvt.u64.u32 	%rd21, %r123;
	add.s64 	%rd22, %rd21, %rd20;
	shl.b64 	%rd23, %rd22, 2;
	add.s64 	%rd24, %rd1, %rd23;
	ld.global.u32 	%r75, [%rd24+4];
	st.local.u32 	[%rd5], %r75;
	{ // callseq 17, 0
	.param .b64 param0;
	st.param.b64 	[param0], %rd18;
	.param .b64 param1;
	st.param.b64 	[param1], %rd14;
	.param .b32 retval0;
	call.uni (retval0), 
	vprintf, 
	(
	param0, 
	param1
	);
	ld.param.b32 	%r76, [retval0];
	} // callseq 17
	ld.global.u32 	%r78, [%rd24+8];
	st.local.u32 	[%rd5], %r78;
	{ // callseq 18, 0
	.param .b64 param0;
	st.param.b64 	[param0], %rd18;
	.param .b64 param1;
	st.param.b64 	[param1], %rd14;
	.param .b32 retval0;
	call.uni (retval0), 
	vprintf, 
	(
	param0, 
	param1
	);
	ld.param.b32 	%r79, [retval0];
	} // callseq 18
	ld.global.u32 	%r81, [%rd24+12];
	st.local.u32 	[%rd5], %r81;
	{ // callseq 19, 0
	.param .b64 param0;
	st.param.b64 	[param0], %rd18;
	.param .b64 param1;
	st.param.b64 	[param1], %rd14;
	.param .b32 retval0;
	call.uni (retval0), 
	vprintf, 
	(
	param0, 
	param1
	);
	ld.param.b32 	%r82, [retval0];
	} // callseq 19
	ld.global.u32 	%r84, [%rd24+16];
	st.local.u32 	[%rd5], %r84;
	{ // callseq 20, 0
	.param .b64 param0;
	st.param.b64 	[param0], %rd18;
	.param .b64 param1;
	st.param.b64 	[param1], %rd14;
	.param .b32 retval0;
	call.uni (retval0), 
	vprintf, 
	(
	param0, 
	param1
	);
	ld.param.b32 	%r85, [retval0];
	} // callseq 20
	ld.global.u32 	%r87, [%rd24+20];
	st.local.u32 	[%rd5], %r87;
	{ // callseq 21, 0
	.param .b64 param0;
	st.param.b64 	[param0], %rd18;
	.param .b64 param1;
	st.param.b64 	[param1], %rd14;
	.param .b32 retval0;
	call.uni (retval0), 
	vprintf, 
	(
	param0, 
	param1
	);
	ld.param.b32 	%r88, [retval0];
	} // callseq 21
	ld.global.u32 	%r90, [%rd24+24];
	st.local.u32 	[%rd5], %r90;
	{ // callseq 22, 0
	.param .b64 param0;
	st.param.b64 	[param0], %rd18;
	.param .b64 param1;
	st.param.b64 	[param1], %rd14;
	.param .b32 retval0;
	call.uni (retval0), 
	vprintf, 
	(
	param0, 
	param1
	);
	ld.param.b32 	%r91, [retval0];
	} // callseq 22
	ld.global.u32 	%r93, [%rd24+28];
	st.local.u32 	[%rd5], %r93;
	{ // callseq 23, 0
	.param .b64 param0;
	st.param.b64 	[param0], %rd18;
	.param .b64 param1;
	st.param.b64 	[param1], %rd14;
	.param .b32 retval0;
	call.uni (retval0), 
	vprintf, 
	(
	param0, 
	param1
	);
	ld.param.b32 	%r94, [retval0];
	} // callseq 23
	add.s32 	%r123, %r123, 8;
$L__BB2_8:
	setp.eq.s32 	%p6, %r2, 0;
	@%p6 bra 	$L__BB2_15;
	add.s32 	%r96, %r2, -1;
	setp.lt.u32 	%p7, %r96, 3;
	@%p7 bra 	$L__BB2_11;
	add.s32 	%r97, %r123, %r5;
	mul.wide.u32 	%rd25, %r97, 4;
	add.s64 	%rd26, %rd1, %rd25;
	ld.global.u32 	%r98, [%rd26];
	st.local.u32 	[%rd5], %r98;
	cvta.global.u64 	%rd28, %rd37;
	{ // callseq 24, 0
	.param .b64 param0;
	st.param.b64 	[param0], %rd28;
	.param .b64 param1;
	st.param.b64 	[param1], %rd14;
	.param .b32 retval0;
	call.uni (retval0), 
	vprintf, 
	(
	param0, 
	param1
	);
	ld.param.b32 	%r99, [retval0];
	} // callseq 24
	cvt.u64.u32 	%rd30, %r5;
	cvt.u64.u32 	%rd31, %r123;
	add.s64 	%rd32, %rd31, %rd30;
	shl.b64 	%rd33, %rd32, 2;
	add.s64 	%rd34, %rd1, %rd33;
	ld.global.u32 	%r101, [%rd34+4];
	st.local.u32 	[%rd5], %r101;
	{ // callseq 25, 0
	.param .b64 param0;
	st.param.b64 	[param0], %rd28;
	.param .b64 param1;
	st.param.b64 	[param1], %rd14;
	.param .b32 retval0;
	call.uni (retval0), 
	vprintf, 
	(
	param0, 
	param1
	);
	ld.param.b32 	%r102, [retval0];
	} // callseq 25
	ld.global.u32 	%r104, [%rd34+8];
	st.local.u32 	[%rd5], %r104;
	{ // callseq 26, 0
	.param .b64 param0;
	st.param.b64 	[param0], %rd28;
	.param .b64 param1;
	st.param.b64 	[param1], %rd14;
	.param .b32 retval0;
	call.uni (retval0), 
	vprintf, 
	(
	param0, 
	param1
	);
	ld.param.b32 	%r105, [retval0];
	} // callseq 26
	ld.global.u32 	%r107, [%rd34+12];
	st.local.u32 	[%rd5], %r107;
	{ // callseq 27, 0
	.param .b64 param0;
	st.param.b64 	[param0], %rd28;
	.param .b64 param1;
	st.param.b64 	[param1], %rd14;
	.param .b32 retval0;
	call.uni (retval0), 
	vprintf, 
	(
	param0, 
	param1
	);
	ld.param.b32 	%r108, [retval0];
	} // callseq 27
	add.s32 	%r123, %r123, 4;
$L__BB2_11:
	setp.eq.s32 	%p8, %r3, 0;
	@%p8 bra 	$L__BB2_15;
	setp.eq.s32 	%p9, %r3, 1;
	add.s32 	%r110, %r123, %r5;
	mul.wide.u32 	%rd35, %r110, 4;
	add.s64 	%rd36, %rd1, %rd35;
	ld.global.u32 	%r111, [%rd36];
	st.local.u32 	[%rd5], %r111;
	cvta.global.u64 	%rd38, %rd37;
	{ // callseq 28, 0
	.param .b64 param0;
	st.param.b64 	[param0], %rd38;
	.param .b64 param1;
	st.param.b64 	[param1], %rd14;
	.param .b32 retval0;
	call.uni (retval0), 
	vprintf, 
	(
	param0, 
	param1
	);
	ld.param.b32 	%r112, [retval0];
	} // callseq 28
	@%p9 bra 	$L__BB2_15;
	setp.eq.s32 	%p10, %r3, 2;
	cvt.u64.u32 	%rd40, %r5;
	cvt.u64.u32 	%rd41, %r123;
	add.s64 	%rd42, %rd41, %rd40;
	shl.b64 	%rd43, %rd42, 2;
	add.s64 	%rd6, %rd1, %rd43;
	ld.global.u32 	%r114, [%rd6+4];
	st.local.u32 	[%rd5], %r114;
	cvta.global.u64 	%rd45, %rd37;
	{ // callseq 29, 0
	.param .b64 param0;
	st.param.b64 	[param0], %rd45;
	.param .b64 param1;
	st.param.b64 	[param1], %rd14;
	.param .b32 retval0;
	call.uni (retval0), 
	vprintf, 
	(
	param0, 
	param1
	);
	ld.param.b32 	%r115, [retval0];
	} // callseq 29
	@%p10 bra 	$L__BB2_15;
	ld.global.u32 	%r117, [%rd6+8];
	st.local.u32 	[%rd5], %r117;
	cvta.global.u64 	%rd48, %rd37;
	{ // callseq 30, 0
	.param .b64 param0;
	st.param.b64 	[param0], %rd48;
	.param .b64 param1;
	st.param.b64 	[param1], %rd14;
	.param .b32 retval0;
	call.uni (retval0), 
	vprintf, 
	(
	param0, 
	param1
	);
	ld.param.b32 	%r118, [retval0];
	} // callseq 30
$L__BB2_15:
	add.s32 	%r120, %r120, 1;
	setp.ne.s32 	%p11, %r120, %r16;
	@%p11 bra 	$L__BB2_2;
$L__BB2_16:
	ret;

}


// ===== COMPILED SASS (sm_100) =====

	.target	sm_100

	.elftype	@"ET_EXEC"


//--------------------- .note.nv.tkinfo           --------------------------
	.section	.note.nv.tkinfo,"",@"SHT_NOTE"
	.sectionflags	@"SHF_NOTE_NV_TKINFO"
	.tkinfo
        /*0018*/ 	.word	0x00000002
        /*0030*/ 	.string	""
        /*0030*/ 	.string	"ptxas"
        /*0030*/ 	.string	"Cuda compilation tools, release 13.0, V13.0.88"
        /*0030*/ 	.string	"Build cuda_13.0.r13.0/compiler.36424714_0"
        /*0030*/ 	.string	"-arch sm_100 -m 64 "



//--------------------- .note.nv.cuinfo           --------------------------
	.section	.note.nv.cuinfo,"",@"SHT_NOTE"
	.sectionflags	@"SHF_NOTE_NV_CUINFO"
        /*0018*/ 	.short	0x0002
        /*001a*/ 	.short	0x0064
        /*001c*/ 	.short	0x0082
	.zero		2


//--------------------- .nv.info                  --------------------------
	.section	.nv.info,"",@"SHT_CUDA_INFO"
	.align	4


	//----- nvinfo : EIATTR_REGCOUNT
	.align		4
        /*0000*/ 	.byte	0x04, 0x2f
        /*0002*/ 	.short	(.L_2 - .L_1)
	.align		4
.L_1:
        /*0004*/ 	.word	index@(_Z25pixelizeBoundingBoxKernelPK11BoundingBoxiiP5Point)
        /*0008*/ 	.word	0x0000001d


	//----- nvinfo : EIATTR_FRAME_SIZE
	.align		4
.L_2:
        /*000c*/ 	.byte	0x04, 0x11
        /*000e*/ 	.short	(.L_4 - .L_3)
	.align		4
.L_3:
        /*0010*/ 	.word	index@($__internal_1_$__cuda_sm20_div_rn_f64_full)
        /*0014*/ 	.word	0x00000000


	//----- nvinfo : EIATTR_FRAME_SIZE
	.align		4
.L_4:
        /*0018*/ 	.byte	0x04, 0x11
        /*001a*/ 	.short	(.L_6 - .L_5)
	.align		4
.L_5:
        /*001c*/ 	.word	index@(_Z25pixelizeBoundingBoxKernelPK11BoundingBoxiiP5Point)
        /*0020*/ 	.word	0x00000000


	//----- nvinfo : EIATTR_REGCOUNT
	.align		4
.L_6:
        /*0024*/ 	.byte	0x04, 0x2f
        /*0026*/ 	.short	(.L_8 - .L_7)
	.align		4
.L_7:
        /*0028*/ 	.word	index@(_Z20pointInPolygonKernelPK5PointS1_iiiPi)
        /*002c*/ 	.word	0x00000028


	//----- nvinfo : EIATTR_FRAME_SIZE
	.align		4
.L_8:
        /*0030*/ 	.byte	0x04, 0x11
        /*0032*/ 	.short	(.L_10 - .L_9)
	.align		4
.L_9:
        /*0034*/ 	.word	index@($__internal_0_$__cuda_sm20_div_rn_f64_full)
        /*0038*/ 	.word	0x00000000


	//----- nvinfo : EIATTR_FRAME_SIZE
	.align		4
.L_10:
        /*003c*/ 	.byte	0x04, 0x11
        /*003e*/ 	.short	(.L_12 - .L_11)
	.align		4
.L_11:
        /*0040*/ 	.word	index@(_Z20pointInPolygonKernelPK5PointS1_iiiPi)
        /*0044*/ 	.word	0x00000000


	//----- nvinfo : EIATTR_REGCOUNT
	.align		4
.L_12:
        /*0048*/ 	.byte	0x04, 0x2f
        /*004a*/ 	.short	(.L_14 - .L_13)
	.align		4
.L_13:
        /*004c*/ 	.word	index@(_Z6outputiiPi)
        /*0050*/ 	.word	0x00000020


	//----- nvinfo : EIATTR_FRAME_SIZE
	.align		4
.L_14:
        /*0054*/ 	.byte	0x04, 0x11
        /*0056*/ 	.short	(.L_16 - .L_15)
	.align		4
.L_15:
        /*0058*/ 	.word	index@(_Z6outputiiPi)
        /*005c*/ 	.word	0x00000008


	//----- nvinfo : EIATTR_MIN_STACK_SIZE
	.align		4
.L_16:
        /*0060*/ 	.byte	0x04, 0x12
        /*0062*/ 	.short	(.L_18 - .L_17)
	.align		4
.L_17:
        /*0064*/ 	.word	index@(_Z6outputiiPi)
        /*0068*/ 	.word	0x00000008


	//----- nvinfo : EIATTR_MIN_STACK_SIZE
	.align		4
.L_18:
        /*006c*/ 	.byte	0x04, 0x12
        /*006e*/ 	.short	(.L_20 - .L_19)
	.align		4
.L_19:
        /*0070*/ 	.word	index@(_Z20pointInPolygonKernelPK5PointS1_iiiPi)
        /*0074*/ 	.word	0x00000000


	//----- nvinfo : EIATTR_MIN_STACK_SIZE
	.align		4
.L_20:
        /*0078*/ 	.byte	0x04, 0x12
        /*007a*/ 	.short	(.L_22 - .L_21)
	.align		4
.L_21:
        /*007c*/ 	.word	index@(_Z25pixelizeBoundingBoxKernelPK11BoundingBoxiiP5Point)
        /*0080*/ 	.word	0x00000000
.L_22:


//--------------------- .nv.compat                --------------------------
	.section	.nv.compat,"",@"SHT_CUDA_COMPAT_INFO"
	.align	4
        /*0000*/ 	.byte	0x02, 0x09, 0x00, 0x00, 0x02, 0x02, 0x01, 0x00, 0x02, 0x05, 0x05, 0x00, 0x03, 0x07, 0x01, 0x01
        /*0010*/ 	.byte	0x02, 0x03, 0x00, 0x00, 0x02, 0x06, 0x01, 0x00, 0x04, 0x0b, 0x08, 0x00, 0x01, 0x00, 0x00, 0x00
        /*0020*/ 	.byte	0x00, 0x00, 0x00, 0x00


//--------------------- .nv.info._Z6outputiiPi    --------------------------
	.section	.nv.info._Z6outputiiPi,"",@"SHT_CUDA_INFO"
	.sectionflags	@""
	.align	4


	//----- nvinfo : EIATTR_CUDA_API_VERSION
	.align		4
        /*0000*/ 	.byte	0x04, 0x37
        /*0002*/ 	.short	(.L_24 - .L_23)
.L_23:
        /*0004*/ 	.word	0x00000082


	//----- nvinfo : EIATTR_KPARAM_INFO
	.align		4
.L_24:
        /*0008*/ 	.byte	0x04, 0x17
        /*000a*/ 	.short	(.L_26 - .L_25)
.L_25:
        /*000c*/ 	.word	0x00000000
        /*0010*/ 	.short	0x0002
        /*0012*/ 	.short	0x0008
        /*0014*/ 	.byte	0x00, 0xf5, 0x21, 0x00


	//----- nvinfo : EIATTR_KPARAM_INFO
	.align		4
.L_26:
        /*0018*/ 	.byte	0x04, 0x17
        /*001a*/ 	.short	(.L_28 - .L_27)
.L_27:
        /*001c*/ 	.word	0x00000000
        /*0020*/ 	.short	0x0001
        /*0022*/ 	.short	0x0004
        /*0024*/ 	.byte	0x00, 0xf0, 0x11, 0x00


	//----- nvinfo : EIATTR_KPARAM_INFO
	.align		4
.L_28:
        /*0028*/ 	.byte	0x04, 0x17
        /*002a*/ 	.short	(.L_30 - .L_29)
.L_29:
        /*002c*/ 	.word	0x00000000
        /*0030*/ 	.short	0x0000
        /*0032*/ 	.short	0x0000
        /*0034*/ 	.byte	0x00, 0xf0, 0x11, 0x00


	//----- nvinfo : EIATTR_SPARSE_MMA_MASK
	.align		4
.L_30:
        /*0038*/ 	.byte	0x03, 0x50
        /*003a*/ 	.short	0x0000


	//----- nvinfo : EIATTR_MAXREG_COUNT
	.align		4
        /*003c*/ 	.byte	0x03, 0x1b
        /*003e*/ 	.short	0x00ff


	//----- nvinfo : EIATTR_EXTERNS
	.align		4
        /*0040*/ 	.byte	0x04, 0x0f
        /*0042*/ 	.short	(.L_32 - .L_31)


	//   ....[0]....
	.align		4
.L_31:
        /*0044*/ 	.word	index@(vprintf)


	//----- nvinfo : EIATTR_MERCURY_ISA_VERSION
	.align		4
.L_32:
        /*0048*/ 	.byte	0x03, 0x5f
        /*004a*/ 	.short	0x0101


	//----- nvinfo : EIATTR_VRC_CTA_INIT_COUNT
	.align		4
        /*004c*/ 	.byte	0x02, 0x4a
	.zero		1
	.zero		1


	//----- nvinfo : EIATTR_SYSCALL_OFFSETS
	.align		4
        /*0050*/ 	.byte	0x04, 0x46
        /*0052*/ 	.short	(.L_34 - .L_33)


	//   ....[0]....
.L_33:
        /*0054*/ 	.word	0x000002b0


	//   ....[1]....
        /*0058*/ 	.word	0x00000360


	//   ....[2]....
        /*005c*/ 	.word	0x00000400


	//   ....[3]....
        /*0060*/ 	.word	0x000004a0


	//   ....[4]....
        /*0064*/ 	.word	0x00000540


	//   ....[5]....
        /*0068*/ 	.word	0x000005e0


	//   ....[6]....
        /*006c*/ 	.word	0x00000680


	//   ....[7]....
        /*0070*/ 	.word	0x00000720


	//   ....[8]....
        /*0074*/ 	.word	0x000007c0


	//   ....[9]....
        /*0078*/ 	.word	0x00000860


	//   ....[10]....
        /*007c*/ 	.word	0x00000900


	//   ....[11]....
        /*0080*/ 	.word	0x000009a0


	//   ....[12]....
        /*0084*/ 	.word	0x00000a40


	//   ....[13]....
        /*0088*/ 	.word	0x00000ae0


	//   ....[14]....
        /*008c*/ 	.word	0x00000b80


	//   ....[15]....
        /*0090*/ 	.word	0x00000c20


	//   ....[16]....
        /*0094*/ 	.word	0x00000df0


	//   ....[17]....
        /*0098*/ 	.word	0x00000ef0


	//   ....[18]....
        /*009c*/ 	.word	0x00000f90


	//   ....[19]....
        /*00a0*/ 	.word	0x00001030


	//   ....[20]....
        /*00a4*/ 	.word	0x000010d0


	//   ....[21]....
        /*00a8*/ 	.word	0x00001170


	//   ....[22]....
        /*00ac*/ 	.word	0x00001210


	//   ....[23]....
        /*00b0*/ 	.word	0x000012b0


	//   ....[24]....
        /*00b4*/ 	.word	0x000013f0


	//   ....[25]....
        /*00b8*/ 	.word	0x000014f0


	//   ....[26]....
        /*00bc*/ 	.word	0x00001590


	//   ....[27]....
        /*00c0*/ 	.word	0x00001630


	//   ....[28]....
        /*00c4*/ 	.word	0x00001760


	//   ....[29]....
        /*00c8*/ 	.word	0x000018a0


	//   ....[30]....
        /*00cc*/ 	.word	0x00001960


	//----- nvinfo : EIATTR_EXIT_INSTR_OFFSETS
	.align		4
.L_34:
        /*00d0*/ 	.byte	0x04, 0x1c
        /*00d2*/ 	.short	(.L_36 - .L_35)


	//   ....[0]....
.L_35:
        /*00d4*/ 	.word	0x00000080


	//   ....[1]....
        /*00d8*/ 	.word	0x00001990


	//----- nvinfo : EIATTR_CRS_STACK_SIZE
	.align		4
.L_36:
        /*00dc*/ 	.byte	0x04, 0x1e
        /*00de*/ 	.short	(.L_38 - .L_37)
.L_37:
        /*00e0*/ 	.word	0x00000000


	//----- nvinfo : EIATTR_CBANK_PARAM_SIZE
	.align		4
.L_38:
        /*00e4*/ 	.byte	0x03, 0x19
        /*00e6*/ 	.short	0x0010


	//----- nvinfo : EIATTR_PARAM_CBANK
	.align		4
        /*00e8*/ 	.byte	0x04, 0x0a
        /*00ea*/ 	.short	(.L_40 - .L_39)
	.align		4
.L_39:
        /*00ec*/ 	.word	index@(.nv.constant0._Z6outputiiPi)
        /*00f0*/ 	.short	0x0380
        /*00f2*/ 	.short	0x0010


	//----- nvinfo : EIATTR_SW_WAR
	.align		4
.L_40:
        /*00f4*/ 	.byte	0x04, 0x36
        /*00f6*/ 	.short	(.L_42 - .L_41)
.L_41:
        /*00f8*/ 	.word	0x00000008
.L_42:


//--------------------- .nv.info._Z20pointInPolygonKernelPK5PointS1_iiiPi --------------------------
	.section	.nv.info._Z20pointInPolygonKernelPK5PointS1_iiiPi,"",@"SHT_CUDA_INFO"
	.sectionflags	@""
	.align	4


	//----- nvinfo : EIATTR_CUDA_API_VERSION
	.align		4
        /*0000*/ 	.byte	0x04, 0x37
        /*0002*/ 	.short	(.L_44 - .L_43)
.L_43:
        /*0004*/ 	.word	0x00000082


	//----- nvinfo : EIATTR_KPARAM_INFO
	.align		4
.L_44:
        /*0008*/ 	.byte	0x04, 0x17
        /*000a*/ 	.short	(.L_46 - .L_45)
.L_45:
        /*000c*/ 	.word	0x00000000
        /*0010*/ 	.short	0x0005
        /*0012*/ 	.short	0x0020
        /*0014*/ 	.byte	0x00, 0xf5, 0x21, 0x00


	//----- nvinfo : EIATTR_KPARAM_INFO
	.align		4
.L_46:
        /*0018*/ 	.byte	0x04, 0x17
        /*001a*/ 	.short	(.L_48 - .L_47)
.L_47:
        /*001c*/ 	.word	0x00000000
        /*0020*/ 	.short	0x0004
        /*0022*/ 	.short	0x0018
        /*0024*/ 	.byte	0x00, 0xf0, 0x11, 0x00


	//----- nvinfo : EIATTR_KPARAM_INFO
	.align		4
.L_48:
        /*0028*/ 	.byte	0x04, 0x17
        /*002a*/ 	.short	(.L_50 - .L_49)
.L_49:
        /*002c*/ 	.word	0x00000000
        /*0030*/ 	.short	0x0003
        /*0032*/ 	.short	0x0014
        /*0034*/ 	.byte	0x00, 0xf0, 0x11, 0x00


	//----- nvinfo : EIATTR_KPARAM_INFO
	.align		4
.L_50:
        /*0038*/ 	.byte	0x04, 0x17
        /*003a*/ 	.short	(.L_52 - .L_51)
.L_51:
        /*003c*/ 	.word	0x00000000
        /*0040*/ 	.short	0x0002
        /*0042*/ 	.short	0x0010
        /*0044*/ 	.byte	0x00, 0xf0, 0x11, 0x00


	//----- nvinfo : EIATTR_KPARAM_INFO
	.align		4
.L_52:
        /*0048*/ 	.byte	0x04, 0x17
        /*004a*/ 	.short	(.L_54 - .L_53)
.L_53:
        /*004c*/ 	.word	0x00000000
        /*0050*/ 	.short	0x0001
        /*0052*/ 	.short	0x0008
        /*0054*/ 	.byte	0x00, 0xf5, 0x21, 0x00


	//----- nvinfo : EIATTR_KPARAM_INFO
	.align		4
.L_54:
        /*0058*/ 	.byte	0x04, 0x17
        /*005a*/ 	.short	(.L_56 - .L_55)
.L_55:
        /*005c*/ 	.word	0x00000000
        /*0060*/ 	.short	0x0000
        /*0062*/ 	.short	0x0000
        /*0064*/ 	.byte	0x00, 0xf5, 0x21, 0x00


	//----- nvinfo : EIATTR_SPARSE_MMA_MASK
	.align		4
.L_56:
        /*0068*/ 	.byte	0x03, 0x50
        /*006a*/ 	.short	0x0000


	//----- nvinfo : EIATTR_MAXREG_COUNT
	.align		4
        /*006c*/ 	.byte	0x03, 0x1b
        /*006e*/ 	.short	0x00ff


	//----- nvinfo : EIATTR_MERCURY_ISA_VERSION
	.align		4
        /*0070*/ 	.byte	0x03, 0x5f
        /*0072*/ 	.short	0x0101


	//----- nvinfo : EIATTR_VRC_CTA_INIT_COUNT
	.align		4
        /*0074*/ 	.byte	0x02, 0x4a
	.zero		1
	.zero		1


	//----- nvinfo : EIATTR_EXIT_INSTR_OFFSETS
	.align		4
        /*0078*/ 	.byte	0x04, 0x1c
        /*007a*/ 	.short	(.L_58 - .L_57)


	//   ....[0]....
.L_57:
        /*007c*/ 	.word	0x000000d0


	//   ....[1]....
        /*0080*/ 	.word	0x00001520


	//   ....[2]....
        /*0084*/ 	.word	0x00001560


	//----- nvinfo : EIATTR_CRS_STACK_SIZE
	.align		4
.L_58:
        /*0088*/ 	.byte	0x04, 0x1e
        /*008a*/ 	.short	(.L_60 - .L_59)
.L_59:
        /*008c*/ 	.word	0x00000000


	//----- nvinfo : EIATTR_CBANK_PARAM_SIZE
	.align		4
.L_60:
        /*0090*/ 	.byte	0x03, 0x19
        /*0092*/ 	.short	0x0028


	//----- nvinfo : EIATTR_PARAM_CBANK
	.align		4
        /*0094*/ 	.byte	0x04, 0x0a
        /*0096*/ 	.short	(.L_62 - .L_61)
	.align		4
.L_61:
        /*0098*/ 	.word	index@(.nv.constant0._Z20pointInPolygonKernelPK5PointS1_iiiPi)
        /*009c*/ 	.short	0x0380
        /*009e*/ 	.short	0x0028


	//----- nvinfo : EIATTR_SW_WAR
	.align		4
.L_62:
        /*00a0*/ 	.byte	0x04, 0x36
        /*00a2*/ 	.short	(.L_64 - .L_63)
.L_63:
        /*00a4*/ 	.word	0x00000008
.L_64:


//--------------------- .nv.info._Z25pixelizeBoundingBoxKernelPK11BoundingBoxiiP5Point --------------------------
	.section	.nv.info._Z25pixelizeBoundingBoxKernelPK11BoundingBoxiiP5Point,"",@"SHT_CUDA_INFO"
	.sectionflags	@""
	.align	4


	//----- nvinfo : EIATTR_CUDA_API_VERSION
	.align		4
        /*0000*/ 	.byte	0x04, 0x37
        /*0002*/ 	.short	(.L_66 - .L_65)
.L_65:
        /*0004*/ 	.word	0x00000082


	//----- nvinfo : EIATTR_KPARAM_INFO
	.align		4
.L_66:
        /*0008*/ 	.byte	0x04, 0x17
        /*000a*/ 	.short	(.L_68 - .L_67)
.L_67:
        /*000c*/ 	.word	0x00000000
        /*0010*/ 	.short	0x0003
        /*0012*/ 	.short	0x0010
        /*0014*/ 	.byte	0x00, 0xf5, 0x21, 0x00


	//----- nvinfo : EIATTR_KPARAM_INFO
	.align		4
.L_68:
        /*0018*/ 	.byte	0x04, 0x17
        /*001a*/ 	.short	(.L_70 - .L_69)
.L_69:
        /*001c*/ 	.word	0x00000000
        /*0020*/ 	.short	0x0002
        /*0022*/ 	.short	0x000c
        /*0024*/ 	.byte	0x00, 0xf0, 0x11, 0x00


	//----- nvinfo : EIATTR_KPARAM_INFO
	.align		4
.L_70:
        /*0028*/ 	.byte	0x04, 0x17
        /*002a*/ 	.short	(.L_72 - .L_71)
.L_71:
        /*002c*/ 	.word	0x00000000
        /*0030*/ 	.short	0x0001
        /*0032*/ 	.short	0x0008
        /*0034*/ 	.byte	0x00, 0xf0, 0x11, 0x00


	//----- nvinfo : EIATTR_KPARAM_INFO
	.align		4
.L_72:
        /*0038*/ 	.byte	0x04, 0x17
        /*003a*/ 	.short	(.L_74 - .L_73)
.L_73:
        /*003c*/ 	.word	0x00000000
        /*0040*/ 	.short	0x0000
        /*0042*/ 	.short	0x0000
        /*0044*/ 	.byte	0x00, 0xf5, 0x21, 0x00


	//----- nvinfo : EIATTR_SPARSE_MMA_MASK
	.align		4
.L_74:
        /*0048*/ 	.byte	0x03, 0x50
        /*004a*/ 	.short	0x0000


	//----- nvinfo : EIATTR_MAXREG_COUNT
	.align		4
        /*004c*/ 	.byte	0x03, 0x1b
        /*004e*/ 	.short	0x00ff


	//----- nvinfo : EIATTR_MERCURY_ISA_VERSION
	.align		4
        /*0050*/ 	.byte	0x03, 0x5f
        /*0052*/ 	.short	0x0101


	//----- nvinfo : EIATTR_VRC_CTA_INIT_COUNT
	.align		4
        /*0054*/ 	.byte	0x02, 0x4a
	.zero		1
	.zero		1


	//----- nvinfo : EIATTR_EXIT_INSTR_OFFSETS
	.align		4
        /*0058*/ 	.byte	0x04, 0x1c
        /*005a*/ 	.short	(.L_76 - .L_75)


	//   ....[0]....
.L_75:
        /*005c*/ 	.word	0x000000c0


	//   ....[1]....
        /*0060*/ 	.word	0x000004d0


	//----- nvinfo : EIATTR_CRS_STACK_SIZE
	.align		4
.L_76:
        /*0064*/ 	.byte	0x04, 0x1e
        /*0066*/ 	.short	(.L_78 - .L_77)
.L_77:
        /*0068*/ 	.word	0x00000000


	//----- nvinfo : EIATTR_CBANK_PARAM_SIZE
	.align		4
.L_78:
        /*006c*/ 	.byte	0x03, 0x19
        /*006e*/ 	.short	0x0018


	//----- nvinfo : EIATTR_PARAM_CBANK
	.align		4
        /*0070*/ 	.byte	0x04, 0x0a
        /*0072*/ 	.short	(.L_80 - .L_79)
	.align		4
.L_79:
        /*0074*/ 	.word	index@(.nv.constant0._Z25pixelizeBoundingBoxKernelPK11BoundingBoxiiP5Point)
        /*0078*/ 	.short	0x0380
        /*007a*/ 	.short	0x0018


	//----- nvinfo : EIATTR_SW_WAR
	.align		4
.L_80:
        /*007c*/ 	.byte	0x04, 0x36
        /*007e*/ 	.short	(.L_82 - .L_81)
.L_81:
        /*0080*/ 	.word	0x00000008
.L_82:


//--------------------- .nv.callgraph             --------------------------
	.section	.nv.callgraph,"",@"SHT_CUDA_CALLGRAPH"
	.align	4
	.sectionentsize	8
	.align		4
        /*0000*/ 	.word	0x00000000
	.align		4
        /*0004*/ 	.word	0xffffffff
	.align		4
        /*0008*/ 	.word	index@(_Z6outputiiPi)
	.align		4
        /*000c*/ 	.word	index@(vprintf)
	.align		4
        /*0010*/ 	.word	0x00000000
	.align		4
        /*0014*/ 	.word	0xfffffffe
	.align		4
        /*0018*/ 	.word	0x00000000
	.align		4
        /*001c*/ 	.word	0xfffffffd
	.align		4
        /*0020*/ 	.word	0x00000000
	.align		4
        /*0024*/ 	.word	0xfffffffc


//--------------------- .nv.constant4             --------------------------
	.section	.nv.constant4,"a",@progbits
	.align	8
	.align		8
.nv.constant4:
        /*0000*/ 	.dword	vprintf
	.align		8
        /*0008*/ 	.dword	$str


//--------------------- .text._Z6outputiiPi       --------------------------
	.section	.text._Z6outputiiPi,"ax",@progbits
	.align	128
        .global         _Z6outputiiPi
        .type           _Z6outputiiPi,@function
        .size           _Z6outputiiPi,(.L_x_86 - _Z6outputiiPi)
        .other          _Z6outputiiPi,@"STO_CUDA_ENTRY STV_DEFAULT"
_Z6outputiiPi:
.text._Z6outputiiPi:
[----:B------:R-:W0:Y:S08]  /*0000*/  LDC R1, c[0x0][0x37c] ;  /* 0x0000df00ff017b82 */ /* 0x000e300000000800 */
[----:B------:R-:W1:Y:S01]  /*0010*/  LDC.64 R2, c[0x0][0x380] ;  /* 0x0000e000ff027b82 */ /* 0x000e620000000a00 */
[----:B------:R-:W2:Y:S01]  /*0020*/  LDCU UR4, c[0x0][0x2f8] ;  /* 0x00005f00ff0477ac */ /* 0x000ea20008000800 */
[----:B0-----:R-:W-:Y:S01]  /*0030*/  VIADD R1, R1, 0xfffffff8 ;  /* 0xfffffff801017836 */ /* 0x001fe20000000000 */
[----:B------:R-:W0:Y:S04]  /*0040*/  LDCU UR5, c[0x0][0x2fc] ;  /* 0x00005f80ff0577ac */ /* 0x000e280008000800 */
[----:B--2---:R-:W-:-:S02]  /*0050*/  IADD3 R18, P1, PT, R1, UR4, RZ ;  /* 0x0000000401127c10 */ /* 0x004fc4000ff3e0ff */
[----:B-1----:R-:W-:-:S04]  /*0060*/  VIMNMX R0, PT, PT, R2, R3, PT ;  /* 0x0000000302007248 */ /* 0x002fc80003fe0100 */
[----:B------:R-:W-:-:S13]  /*0070*/  ISETP.GE.AND P0, PT, R0, 0x1, PT ;  /* 0x000000010000780c */ /* 0x000fda0003f06270 */
[----:B0-----:R-:W-:Y:S05]  /*0080*/  @!P0 EXIT ;  /* 0x000000000000894d */ /* 0x001fea0003800000 */
[C---:B------:R-:W-:Y:S01]  /*0090*/  LOP3.LUT R25, R3.reuse, 0x7, RZ, 0xc0, !PT ;  /* 0x0000000703197812 */ /* 0x040fe200078ec0ff */
[----:B------:R-:W-:Y:S01]  /*00a0*/  IMAD.X R17, RZ, RZ, UR5, P1 ;  /* 0x00000005ff117e24 */ /* 0x000fe200088e06ff */
[----:B------:R-:W-:Y:S01]  /*00b0*/  LOP3.LUT R24, R3, 0x3, RZ, 0xc0, !PT ;  /* 0x0000000303187812 */ /* 0x000fe200078ec0ff */
[----:B------:R-:W-:Y:S01]  /*00c0*/  IMAD.MOV.U32 R22, RZ, RZ, RZ ;  /* 0x000000ffff167224 */ /* 0x000fe200078e00ff */
[----:B------:R-:W0:Y:S01]  /*00d0*/  LDCU.64 UR36, c[0x0][0x358] ;  /* 0x00006b00ff2477ac */ /* 0x000e220008000a00 */
[----:B------:R-:W1:Y:S05]  /*00e0*/  LDCU UR38, c[0x0][0x384] ;  /* 0x00007080ff2677ac */ /* 0x000e6a0008000800 */
.L_x_35:
[----:B------:R-:W2:Y:S01]  /*00f0*/  LDCU.64 UR4, c[0x0][0x380] ;  /* 0x00007000ff0477ac */ /* 0x000ea20008000a00 */
[----:B------:R-:W-:Y:S01]  /*0100*/  IMAD.MOV.U32 R16, RZ, RZ, RZ ;  /* 0x000000ffff107224 */ /* 0x000fe200078e00ff */
[----:B--2---:R-:W-:Y:S02]  /*0110*/  UISETP.GE.U32.AND UP0, UPT, UR5, 0x10, UPT ;  /* 0x000000100500788c */ /* 0x004fe4000bf06070 */
[C---:B------:R-:W-:Y:S01]  /*0120*/  IMAD R23, R22.reuse, UR5, RZ ;  /* 0x0000000516177c24 */ /* 0x040fe2000f8e02ff */
[----:B------:R-:W-:-:S04]  /*0130*/  IADD3 R22, PT, PT, R22, 0x1, RZ ;  /* 0x0000000116167810 */ /* 0x000fc80007ffe0ff */
[----:B------:R-:W-:-:S04]  /*0140*/  ISETP.NE.AND P0, PT, R22, UR4, PT ;  /* 0x0000000416007c0c */ /* 0x000fc8000bf05270 */
[----:B------:R-:W-:Y:S01]  /*0150*/  P2R R26, PR, RZ, 0x1 ;  /* 0x00000001ff1a7803 */ /* 0x000fe20000000000 */
[----:B------:R-:W-:Y:S08]  /*0160*/  BRA.U !UP0, `(.L_x_0) ;  /* 0x0000000908c87547 */ /* 0x000ff0000b800000 */
[----:B------:R-:W2:Y:S01]  /*0170*/  LDC.64 R2, c[0x0][0x388] ;  /* 0x0000e200ff027b82 */ /* 0x000ea20000000a00 */
[----:B------:R-:W-:Y:S01]  /*0180*/  ULOP3.LUT UR4, UR5, 0x7ffffff0, URZ, 0xc0, !UPT ;  /* 0x7ffffff005047892 */ /* 0x000fe2000f8ec0ff */
[----:B------:R-:W-:Y:S03]  /*0190*/  BSSY.RECONVERGENT B6, `(.L_x_0) ;  /* 0x00000af000067945 */ /* 0x000fe60003800200 */
[----:B------:R-:W-:-:S06]  /*01a0*/  UIADD3 UR4, UPT, UPT, -UR4, URZ, URZ ;  /* 0x000000ff04047290 */ /* 0x000fcc000fffe1ff */
[----:B------:R-:W-:Y:S02]  /*01b0*/  IMAD.U32 R19, RZ, RZ, UR4 ;  /* 0x00000004ff137e24 */ /* 0x000fe4000f8e00ff */
[----:B--2---:R-:W-:-:S03]  /*01c0*/  IMAD.WIDE.U32 R2, R23, 0x4, R2 ;  /* 0x0000000417027825 */ /* 0x004fc600078e0002 */
[----:B------:R-:W-:-:S05]  /*01d0*/  IADD3 R28, P0, PT, R2, 0x20, RZ ;  /* 0x00000020021c7810 */ /* 0x000fca0007f1e0ff */
[----:B------:R-:W-:-:S08]  /*01e0*/  IMAD.X R29, RZ, RZ, R3, P0 ;  /* 0x000000ffff1d7224 */ /* 0x000fd000000e0603 */
.L_x_17:
[----:B0-----:R-:W2:Y:S01]  /*01f0*/  LDG.E R0, desc[UR36][R28.64+-0x20] ;  /* 0xffffe0241c007981 */ /* 0x001ea2000c1e1900 */
[----:B------:R-:W-:Y:S01]  /*0200*/  MOV R2, 0x0 ;  /* 0x0000000000027802 */ /* 0x000fe20000000f00 */
[----:B------:R-:W0:Y:S01]  /*0210*/  LDCU.64 UR4, c[0x4][0x8] ;  /* 0x01000100ff0477ac */ /* 0x000e220008000a00 */
[----:B------:R-:W-:Y:S02]  /*0220*/  IMAD.MOV.U32 R6, RZ, RZ, R18 ;  /* 0x000000ffff067224 */ /* 0x000fe400078e0012 */
[----:B------:R-:W-:Y:S01]  /*0230*/  IMAD.MOV.U32 R7, RZ, RZ, R17 ;  /* 0x000000ffff077224 */ /* 0x000fe200078e0011 */
[----:B-1----:R-:W-:Y:S01]  /*0240*/  ULOP3.LUT UR6, UR38, 0x7ffffff0, URZ, 0xc0, !UPT ;  /* 0x7ffffff026067892 */ /* 0x002fe2000f8ec0ff */
[----:B------:R-:W1:Y:S05]  /*0250*/  LDC.64 R2, c[0x4][R2] ;  /* 0x0100000002027b82 */ /* 0x000e6a0000000a00 */
[----:B------:R-:W-:-:S02]  /*0260*/  MOV R16, UR6 ;  /* 0x0000000600107c02 */ /* 0x000fc40008000f00 */
[----:B0-----:R-:W-:Y:S01]  /*0270*/  MOV R4, UR4 ;  /* 0x0000000400047c02 */ /* 0x001fe20008000f00 */
[----:B------:R-:W-:Y:S01]  /*0280*/  IMAD.U32 R5, RZ, RZ, UR5 ;  /* 0x00000005ff057e24 */ /* 0x000fe2000f8e00ff */
[----:B-12---:R0:W-:Y:S06]  /*0290*/  STL [R1], R0 ;  /* 0x0000000001007387 */ /* 0x0061ec0000100800 */
[----:B------:R-:W-:-:S07]  /*02a0*/  LEPC R20, `(.L_x_1) ;  /* 0x000000001014794e */ /* 0x000fce0000000000 */
[----:B0-----:R-:W-:Y:S05]  /*02b0*/  CALL.ABS.NOINC R2 ;  /* 0x0000000002007343 */ /* 0x001fea0003c00000 */
.L_x_1:
[----:B------:R-:W2:Y:S01]  /*02c0*/  LDG.E R0, desc[UR36][R28.64+-0x1c] ;  /* 0xffffe4241c007981 */ /* 0x000ea2000c1e1900 */
[----:B------:R-:W-:Y:S01]  /*02d0*/  MOV R2, 0x0 ;  /* 0x0000000000027802 */ /* 0x000fe20000000f00 */
[----:B------:R-:W0:Y:S01]  /*02e0*/  LDCU.64 UR4, c[0x4][0x8] ;  /* 0x01000100ff0477ac */ /* 0x000e220008000a00 */
[----:B------:R-:W-:Y:S01]  /*02f0*/  IMAD.MOV.U32 R6, RZ, RZ, R18 ;  /* 0x000000ffff067224 */ /* 0x000fe200078e0012 */
[----:B------:R-:W-:Y:S01]  /*0300*/  MOV R7, R17 ;  /* 0x0000001100077202 */ /* 0x000fe20000000f00 */
[----:B------:R1:W3:Y:S01]  /*0310*/  LDC.64 R8, c[0x4][R2] ;  /* 0x0100000002087b82 */ /* 0x0002e20000000a00 */
[----:B0-----:R-:W-:Y:S02]  /*0320*/  IMAD.U32 R4, RZ, RZ, UR4 ;  /* 0x00000004ff047e24 */ /* 0x001fe4000f8e00ff */
[----:B------:R-:W-:Y:S01]  /*0330*/  IMAD.U32 R5, RZ, RZ, UR5 ;  /* 0x00000005ff057e24 */ /* 0x000fe2000f8e00ff */
[----:B--23--:R1:W-:Y:S06]  /*0340*/  STL [R1], R0 ;  /* 0x0000000001007387 */ /* 0x00c3ec0000100800 */
[----:B------:R-:W-:-:S07]  /*0350*/  LEPC R20, `(.L_x_2) ;  /* 0x000000001014794e */ /* 0x000fce0000000000 */
[----:B-1----:R-:W-:Y:S05]  /*0360*/  CALL.ABS.NOINC R8 ;  /* 0x0000000008007343 */ /* 0x002fea0003c00000 */
.L_x_2:
[----:B------:R-:W2:Y:S01]  /*0370*/  LDG.E R0, desc[UR36][R28.64+-0x18] ;  /* 0xffffe8241c007981 */ /* 0x000ea2000c1e1900 */
[----:B------:R0:W1:Y:S01]  /*0380*/  LDC.64 R8, c[0x4][R2] ;  /* 0x0100000002087b82 */ /* 0x0000620000000a00 */
[----:B------:R-:W3:Y:S01]  /*0390*/  LDCU.64 UR4, c[0x4][0x8] ;  /* 0x01000100ff0477ac */ /* 0x000ee20008000a00 */
[----:B------:R-:W-:Y:S01]  /*03a0*/  IMAD.MOV.U32 R6, RZ, RZ, R18 ;  /* 0x000000ffff067224 */ /* 0x000fe200078e0012 */
[----:B------:R-:W-:Y:S01]  /*03b0*/  MOV R7, R17 ;  /* 0x0000001100077202 */ /* 0x000fe20000000f00 */
[----:B---3--:R-:W-:Y:S02]  /*03c0*/  IMAD.U32 R4, RZ, RZ, UR4 ;  /* 0x00000004ff047e24 */ /* 0x008fe4000f8e00ff */
[----:B------:R-:W-:Y:S01]  /*03d0*/  IMAD.U32 R5, RZ, RZ, UR5 ;  /* 0x00000005ff057e24 */ /* 0x000fe2000f8e00ff */
[----:B-12---:R0:W-:Y:S06]  /*03e0*/  STL [R1], R0 ;  /* 0x0000000001007387 */ /* 0x0061ec0000100800 */
[----:B------:R-:W-:-:S07]  /*03f0*/  LEPC R20, `(.L_x_3) ;  /* 0x000000001014794e */ /* 0x000fce0000000000 */
[----:B0-----:R-:W-:Y:S05]  /*0400*/  CALL.ABS.NOINC R8 ;  /* 0x0000000008007343 */ /* 0x001fea0003c00000 */
.L_x_3:
        /* <DEDUP_REMOVED lines=10> */
.L_x_4:
        /* <DEDUP_REMOVED lines=10> */
.L_x_5:
        /* <DEDUP_REMOVED lines=10> */
.L_x_6:
        /* <DEDUP_REMOVED lines=10> */
.L_x_7:
        /* <DEDUP_REMOVED lines=10> */
.L_x_8:
        /* <DEDUP_REMOVED lines=10> */
.L_x_9:
        /* <DEDUP_REMOVED lines=10> */
.L_x_10:
        /* <DEDUP_REMOVED lines=10> */
.L_x_11:
        /* <DEDUP_REMOVED lines=10> */
.L_x_12:
        /* <DEDUP_REMOVED lines=10> */
.L_x_13:
        /* <DEDUP_REMOVED lines=10> */
.L_x_14:
        /* <DEDUP_REMOVED lines=10> */
.L_x_15:
[----:B------:R-:W2:Y:S01]  /*0b90*/  LDG.E R0, desc[UR36][R28.64+0x1c] ;  /* 0x00001c241c007981 */ /* 0x000ea2000c1e1900 */
[----:B------:R-:W0:Y:S01]  /*0ba0*/  LDC.64 R2, c[0x4][R2] ;  /* 0x0100000002027b82 */ /* 0x000e220000000a00 */
[----:B------:R-:W1:Y:S01]  /*0bb0*/  LDCU.64 UR4, c[0x4][0x8] ;  /* 0x01000100ff0477ac */ /* 0x000e620008000a00 */
[----:B------:R-:W-:Y:S01]  /*0bc0*/  MOV R6, R18 ;  /* 0x0000001200067202 */ /* 0x000fe20000000f00 */
[----:B------:R-:W-:Y:S02]  /*0bd0*/  IMAD.MOV.U32 R7, RZ, RZ, R17 ;  /* 0x000000ffff077224 */ /* 0x000fe400078e0011 */
[----:B-1----:R-:W-:Y:S02]  /*0be0*/  IMAD.U32 R4, RZ, RZ, UR4 ;  /* 0x00000004ff047e24 */ /* 0x002fe4000f8e00ff */
[----:B------:R-:W-:Y:S01]  /*0bf0*/  IMAD.U32 R5, RZ, RZ, UR5 ;  /* 0x00000005ff057e24 */ /* 0x000fe2000f8e00ff */
[----:B0-2---:R1:W-:Y:S06]  /*0c00*/  STL [R1], R0 ;  /* 0x0000000001007387 */ /* 0x0053ec0000100800 */
[----:B------:R-:W-:-:S07]  /*0c10*/  LEPC R20, `(.L_x_16) ;  /* 0x000000001014794e */ /* 0x000fce0000000000 */
[----:B-1----:R-:W-:Y:S05]  /*0c20*/  CALL.ABS.NOINC R2 ;  /* 0x0000000002007343 */ /* 0x002fea0003c00000 */
.L_x_16:
[----:B------:R-:W-:Y:S01]  /*0c30*/  VIADD R19, R19, 0x10 ;  /* 0x0000001013137836 */ /* 0x000fe20000000000 */
[----:B------:R-:W-:-:S04]  /*0c40*/  IADD3 R28, P1, PT, R28, 0x40, RZ ;  /* 0x000000401c1c7810 */ /* 0x000fc80007f3e0ff */
[----:B------:R-:W-:Y:S02]  /*0c50*/  ISETP.NE.AND P0, PT, R19, RZ, PT ;  /* 0x000000ff1300720c */ /* 0x000fe40003f05270 */
[----:B------:R-:W-:-:S11]  /*0c60*/  IADD3.X R29, PT, PT, RZ, R29, RZ, P1, !PT ;  /* 0x0000001dff1d7210 */ /* 0x000fd60000ffe4ff */
[----:B------:R-:W-:Y:S05]  /*0c70*/  @P0 BRA `(.L_x_17) ;  /* 0xfffffff4005c0947 */ /* 0x000fea000383ffff */
[----:B------:R-:W-:Y:S05]  /*0c80*/  BSYNC.RECONVERGENT B6 ;  /* 0x0000000000067941 */ /* 0x000fea0003800200 */
.L_x_0:
[----:B------:R-:W2:Y:S02]  /*0c90*/  LDCU UR4, c[0x0][0x384] ;  /* 0x00007080ff0477ac */ /* 0x000ea40008000800 */
[----:B--2---:R-:W-:-:S04]  /*0ca0*/  ULOP3.LUT UR4, UR4, 0xf, URZ, 0xc0, !UPT ;  /* 0x0000000f04047892 */ /* 0x004fc8000f8ec0ff */
[----:B------:R-:W-:-:S09]  /*0cb0*/  UISETP.NE.AND UP0, UPT, UR4, URZ, UPT ;  /* 0x000000ff0400728c */ /* 0x000fd2000bf05270 */
[----:B------:R-:W-:Y:S05]  /*0cc0*/  BRA.U !UP0, `(.L_x_18) ;  /* 0x0000000d08287547 */ /* 0x000fea000b800000 */
[----:B------:R-:W2:Y:S01]  /*0cd0*/  LDCU UR5, c[0x0][0x2f8] ;  /* 0x00005f00ff0577ac */ /* 0x000ea20008000800 */
[----:B------:R-:W-:-:S04]  /*0ce0*/  UIADD3 UR4, UPT, UPT, UR4, -0x1, URZ ;  /* 0xffffffff04047890 */ /* 0x000fc8000fffe0ff */
[----:B------:R-:W-:Y:S01]  /*0cf0*/  UISETP.GE.U32.AND UP0, UPT, UR4, 0x7, UPT ;  /* 0x000000070400788c */ /* 0x000fe2000bf06070 */
[----:B--2---:R-:W-:-:S08]  /*0d00*/  VIADD R2, R18, -UR5 ;  /* 0x8000000512027c36 */ /* 0x004fd00008000000 */
[----:B------:R-:W-:Y:S05]  /*0d10*/  BRA.U !UP0, `(.L_x_19) ;  /* 0x00000005086c7547 */ /* 0x000fea000b800000 */
[----:B------:R-:W2:Y:S01]  /*0d20*/  LDC.64 R10, c[0x0][0x388] ;  /* 0x0000e200ff0a7b82 */ /* 0x000ea20000000a00 */
[----:B------:R-:W-:Y:S01]  /*0d30*/  IMAD.IADD R3, R23, 0x1, R16 ;  /* 0x0000000117037824 */ /* 0x000fe200078e0210 */
[----:B------:R-:W-:Y:S01]  /*0d40*/  MOV R8, 0x0 ;  /* 0x0000000000087802 */ /* 0x000fe20000000f00 */
[----:B------:R-:W3:Y:S02]  /*0d50*/  LDCU.64 UR4, c[0x4][0x8] ;  /* 0x01000100ff0477ac */ /* 0x000ee40008000a00 */
[----:B--2---:R-:W-:-:S06]  /*0d60*/  IMAD.WIDE.U32 R10, R3, 0x4, R10 ;  /* 0x00000004030a7825 */ /* 0x004fcc00078e000a */
[----:B0-----:R-:W2:Y:S01]  /*0d70*/  LDG.E R11, desc[UR36][R10.64] ;  /* 0x000000240a0b7981 */ /* 0x001ea2000c1e1900 */
[----:B------:R-:W0:Y:S01]  /*0d80*/  LDC.64 R8, c[0x4][R8] ;  /* 0x0100000008087b82 */ /* 0x000e220000000a00 */
[----:B---3--:R-:W-:Y:S01]  /*0d90*/  MOV R4, UR4 ;  /* 0x0000000400047c02 */ /* 0x008fe20008000f00 */
[----:B------:R-:W-:Y:S01]  /*0da0*/  IMAD.U32 R5, RZ, RZ, UR5 ;  /* 0x00000005ff057e24 */ /* 0x000fe2000f8e00ff */
[----:B------:R-:W-:Y:S01]  /*0db0*/  MOV R7, R17 ;  /* 0x0000001100077202 */ /* 0x000fe20000000f00 */
[----:B------:R-:W-:Y:S01]  /*0dc0*/  IMAD.MOV.U32 R6, RZ, RZ, R18 ;  /* 0x000000ffff067224 */ /* 0x000fe200078e0012 */
[----:B0-2---:R2:W-:Y:S06]  /*0dd0*/  STL [R2], R11 ;  /* 0x0000000b02007387 */ /* 0x0055ec0000100800 */
[----:B------:R-:W-:-:S07]  /*0de0*/  LEPC R20, `(.L_x_20) ;  /* 0x000000001014794e */ /* 0x000fce0000000000 */
[----:B-12---:R-:W-:Y:S05]  /*0df0*/  CALL.ABS.NOINC R8 ;  /* 0x0000000008007343 */ /* 0x006fea0003c00000 */
.L_x_20:
[----:B------:R-:W0:Y:S01]  /*0e00*/  LDCU.64 UR4, c[0x0][0x388] ;  /* 0x00007100ff0477ac */ /* 0x000e220008000a00 */
[----:B------:R-:W-:-:S05]  /*0e10*/  IADD3 R0, P0, PT, R23, R16, RZ ;  /* 0x0000001017007210 */ /* 0x000fca0007f1e0ff */
[----:B------:R-:W-:Y:S01]  /*0e20*/  IMAD.X R3, RZ, RZ, RZ, P0 ;  /* 0x000000ffff037224 */ /* 0x000fe200000e06ff */
[----:B0-----:R-:W-:-:S04]  /*0e30*/  LEA R28, P0, R0, UR4, 0x2 ;  /* 0x00000004001c7c11 */ /* 0x001fc8000f8010ff */
[----:B------:R-:W-:Y:S01]  /*0e40*/  LEA.HI.X R29, R0, UR5, R3, 0x2, P0 ;  /* 0x00000005001d7c11 */ /* 0x000fe200080f1403 */
[----:B------:R-:W0:Y:S04]  /*0e50*/  LDCU.64 UR4, c[0x4][0x8] ;  /* 0x01000100ff0477ac */ /* 0x000e280008000a00 */
[----:B------:R-:W2:Y:S01]  /*0e60*/  LDG.E R3, desc[UR36][R28.64+0x4] ;  /* 0x000004241c037981 */ /* 0x000ea2000c1e1900 */
[----:B------:R-:W-:Y:S01]  /*0e70*/  MOV R19, 0x0 ;  /* 0x0000000000137802 */ /* 0x000fe20000000f00 */
[----:B------:R-:W-:Y:S02]  /*0e80*/  IMAD.MOV.U32 R6, RZ, RZ, R18 ;  /* 0x000000ffff067224 */ /* 0x000fe400078e0012 */
[----:B------:R-:W-:Y:S01]  /*0e90*/  IMAD.MOV.U32 R7, RZ, RZ, R17 ;  /* 0x000000ffff077224 */ /* 0x000fe200078e0011 */
[----:B------:R1:W3:Y:S01]  /*0ea0*/  LDC.64 R8, c[0x4][R19] ;  /* 0x0100000013087b82 */ /* 0x0002e20000000a00 */
[----:B0-----:R-:W-:Y:S01]  /*0eb0*/  IMAD.U32 R4, RZ, RZ, UR4 ;  /* 0x00000004ff047e24 */ /* 0x001fe2000f8e00ff */
[----:B------:R-:W-:Y:S01]  /*0ec0*/  MOV R5, UR5 ;  /* 0x0000000500057c02 */ /* 0x000fe20008000f00 */
[----:B--23--:R1:W-:Y:S06]  /*0ed0*/  STL [R2], R3 ;  /* 0x0000000302007387 */ /* 0x00c3ec0000100800 */
[----:B------:R-:W-:-:S07]  /*0ee0*/  LEPC R20, `(.L_x_21) ;  /* 0x000000001014794e */ /* 0x000fce0000000000 */
[----:B-1----:R-:W-:Y:S05]  /*0ef0*/  CALL.ABS.NOINC R8 ;  /* 0x0000000008007343 */ /* 0x002fea0003c00000 */
.L_x_21:
[----:B------:R-:W2:Y:S01]  /*0f00*/  LDG.E R3, desc[UR36][R28.64+0x8] ;  /* 0x000008241c037981 */ /* 0x000ea2000c1e1900 */
[----:B------:R0:W1:Y:S01]  /*0f10*/  LDC.64 R8, c[0x4][R19] ;  /* 0x0100000013087b82 */ /* 0x0000620000000a00 */
[----:B------:R-:W3:Y:S01]  /*0f20*/  LDCU.64 UR4, c[0x4][0x8] ;  /* 0x01000100ff0477ac */ /* 0x000ee20008000a00 */
[----:B------:R-:W-:Y:S01]  /*0f30*/  IMAD.MOV.U32 R6, RZ, RZ, R18 ;  /* 0x000000ffff067224 */ /* 0x000fe200078e0012 */
[----:B------:R-:W-:Y:S02]  /*0f40*/  MOV R7, R17 ;  /* 0x0000001100077202 */ /* 0x000fe40000000f00 */
[----:B---3--:R-:W-:Y:S01]  /*0f50*/  MOV R4, UR4 ;  /* 0x0000000400047c02 */ /* 0x008fe20008000f00 */
[----:B------:R-:W-:Y:S01]  /*0f60*/  IMAD.U32 R5, RZ, RZ, UR5 ;  /* 0x00000005ff057e24 */ /* 0x000fe2000f8e00ff */
[----:B-12---:R0:W-:Y:S06]  /*0f70*/  STL [R2], R3 ;  /* 0x0000000302007387 */ /* 0x0061ec0000100800 */
[----:B------:R-:W-:-:S07]  /*0f80*/  LEPC R20, `(.L_x_22) ;  /* 0x000000001014794e */ /* 0x000fce0000000000 */
[----:B0-----:R-:W-:Y:S05]  /*0f90*/  CALL.ABS.NOINC R8 ;  /* 0x0000000008007343 */ /* 0x001fea0003c00000 */
.L_x_22:
[----:B------:R-:W2:Y:S01]  /*0fa0*/  LDG.E R3, desc[UR36][R28.64+0xc] ;  /* 0x00000c241c037981 */ /* 0x000ea2000c1e1900 */
[----:B------:R0:W1:Y:S01]  /*0fb0*/  LDC.64 R8, c[0x4][R19] ;  /* 0x0100000013087b82 */ /* 0x0000620000000a00 */
[----:B------:R-:W3:Y:S01]  /*0fc0*/  LDCU.64 UR4, c[0x4][0x8] ;  /* 0x01000100ff0477ac */ /* 0x000ee20008000a00 */
[----:B------:R-:W-:Y:S01]  /*0fd0*/  MOV R6, R18 ;  /* 0x0000001200067202 */ /* 0x000fe20000000f00 */
[----:B------:R-:W-:Y:S02]  /*0fe0*/  IMAD.MOV.U32 R7, RZ, RZ, R17 ;  /* 0x000000ffff077224 */ /* 0x000fe400078e0011 */
[----:B---3--:R-:W-:Y:S02]  /*0ff0*/  IMAD.U32 R4, RZ, RZ, UR4 ;  /* 0x00000004ff047e24 */ /* 0x008fe4000f8e00ff */
[----:B------:R-:W-:Y:S01]  /*1000*/  IMAD.U32 R5, RZ, RZ, UR5 ;  /* 0x00000005ff057e24 */ /* 0x000fe2000f8e00ff */
[----:B-12---:R0:W-:Y:S06]  /*1010*/  STL [R2], R3 ;  /* 0x0000000302007387 */ /* 0x0061ec0000100800 */
[----:B------:R-:W-:-:S07]  /*1020*/  LEPC R20, `(.L_x_23) ;  /* 0x000000001014794e */ /* 0x000fce0000000000 */
[----:B0-----:R-:W-:Y:S05]  /*1030*/  CALL.ABS.NOINC R8 ;  /* 0x0000000008007343 */ /* 0x001fea0003c00000 */
.L_x_23:
[----:B------:R-:W2:Y:S01]  /*1040*/  LDG.E R3, desc[UR36][R28.64+0x10] ;  /* 0x000010241c037981 */ /* 0x000ea2000c1e1900 */
[----:B------:R0:W1:Y:S01]  /*1050*/  LDC.64 R8, c[0x4][R19] ;  /* 0x0100000013087b82 */ /* 0x0000620000000a00 */
[----:B------:R-:W3:Y:S01]  /*1060*/  LDCU.64 UR4, c[0x4][0x8] ;  /* 0x01000100ff0477ac */ /* 0x000ee20008000a00 */
[----:B------:R-:W-:Y:S02]  /*1070*/  IMAD.MOV.U32 R6, RZ, RZ, R18 ;  /* 0x000000ffff067224 */ /* 0x000fe400078e0012 */
[----:B------:R-:W-:Y:S02]  /*1080*/  IMAD.MOV.U32 R7, RZ, RZ, R17 ;  /* 0x000000ffff077224 */ /* 0x000fe400078e0011 */
[----:B---3--:R-:W-:Y:S01]  /*1090*/  IMAD.U32 R4, RZ, RZ, UR4 ;  /* 0x00000004ff047e24 */ /* 0x008fe2000f8e00ff */
[----:B------:R-:W-:Y:S01]  /*10a0*/  MOV R5, UR5 ;  /* 0x0000000500057c02 */ /* 0x000fe20008000f00 */
[----:B-12---:R0:W-:Y:S06]  /*10b0*/  STL [R2], R3 ;  /* 0x0000000302007387 */ /* 0x0061ec0000100800 */
[----:B------:R-:W-:-:S07]  /*10c0*/  LEPC R20, `(.L_x_24) ;  /* 0x000000001014794e */ /* 0x000fce0000000000 */
[----:B0-----:R-:W-:Y:S05]  /*10d0*/  CALL.ABS.NOINC R8 ;  /* 0x0000000008007343 */ /* 0x001fea0003c00000 */
.L_x_24:
        /* <DEDUP_REMOVED lines=10> */
.L_x_25:
        /* <DEDUP_REMOVED lines=10> */
.L_x_26:
        /* <DEDUP_REMOVED lines=10> */
.L_x_27:
[----:B------:R-:W-:-:S07]  /*12c0*/  IADD3 R16, PT, PT, R16, 0x8, RZ ;  /* 0x0000000810107810 */ /* 0x000fce0007ffe0ff */
.L_x_19:
[----:B------:R-:W-:-:S13]  /*12d0*/  ISETP.NE.AND P0, PT, R25, RZ, PT ;  /* 0x000000ff1900720c */ /* 0x000fda0003f05270 */
[----:B------:R-:W-:Y:S05]  /*12e0*/  @!P0 BRA `(.L_x_18) ;  /* 0x0000000400a08947 */ /* 0x000fea0003800000 */
[----:B------:R-:W-:-:S05]  /*12f0*/  VIADD R0, R25, 0xffffffff ;  /* 0xffffffff19007836 */ /* 0x000fca0000000000 */
[----:B------:R-:W-:-:S13]  /*1300*/  ISETP.GE.U32.AND P0, PT, R0, 0x3, PT ;  /* 0x000000030000780c */ /* 0x000fda0003f06070 */
[----:B------:R-:W-:Y:S05]  /*1310*/  @!P0 BRA `(.L_x_28) ;  /* 0x0000000000cc8947 */ /* 0x000fea0003800000 */
[----:B------:R-:W2:Y:S01]  /*1320*/  LDC.64 R10, c[0x0][0x388] ;  /* 0x0000e200ff0a7b82 */ /* 0x000ea20000000a00 */
[----:B------:R-:W-:Y:S01]  /*1330*/  IMAD.IADD R3, R23, 0x1, R16 ;  /* 0x0000000117037824 */ /* 0x000fe200078e0210 */
[----:B------:R-:W-:Y:S01]  /*1340*/  MOV R8, 0x0 ;  /* 0x0000000000087802 */ /* 0x000fe20000000f00 */
[----:B------:R-:W3:Y:S02]  /*1350*/  LDCU.64 UR4, c[0x4][0x8] ;  /* 0x01000100ff0477ac */ /* 0x000ee40008000a00 */
[----:B--2---:R-:W-:-:S05]  /*1360*/  IMAD.WIDE.U32 R10, R3, 0x4, R10 ;  /* 0x00000004030a7825 */ /* 0x004fca00078e000a */
        /* <DEDUP_REMOVED lines=9> */
.L_x_29:
        /* <DEDUP_REMOVED lines=16> */
.L_x_30:
        /* <DEDUP_REMOVED lines=10> */
.L_x_31:
        /* <DEDUP_REMOVED lines=10> */
.L_x_32:
[----:B------:R-:W-:-:S07]  /*1640*/  VIADD R16, R16, 0x4 ;  /* 0x0000000410107836 */ /* 0x000fce0000000000 */
.L_x_28:
[----:B------:R-:W-:-:S13]  /*1650*/  ISETP.NE.AND P0, PT, R24, RZ, PT ;  /* 0x000000ff1800720c */ /* 0x000fda0003f05270 */
[----:B------:R-:W-:Y:S05]  /*1660*/  @!P0 BRA `(.L_x_18) ;  /* 0x0000000000c08947 */ /* 0x000fea0003800000 */
[----:B------:R-:W2:Y:S01]  /*1670*/  LDC.64 R10, c[0x0][0x388] ;  /* 0x0000e200ff0a7b82 */ /* 0x000ea20000000a00 */
[----:B------:R-:W-:Y:S01]  /*1680*/  IADD3 R3, PT, PT, R23, R16, RZ ;  /* 0x0000001017037210 */ /* 0x000fe20007ffe0ff */
[----:B------:R-:W3:Y:S04]  /*1690*/  LDCU.64 UR4, c[0x4][0x8] ;  /* 0x01000100ff0477ac */ /* 0x000ee80008000a00 */
[----:B--2---:R-:W-:-:S06]  /*16a0*/  IMAD.WIDE.U32 R10, R3, 0x4, R10 ;  /* 0x00000004030a7825 */ /* 0x004fcc00078e000a */
[----:B0-----:R-:W2:Y:S01]  /*16b0*/  LDG.E R11, desc[UR36][R10.64] ;  /* 0x000000240a0b7981 */ /* 0x001ea2000c1e1900 */
[----:B------:R-:W-:Y:S01]  /*16c0*/  MOV R8, 0x0 ;  /* 0x0000000000087802 */ /* 0x000fe20000000f00 */
[----:B---3--:R-:W-:Y:S01]  /*16d0*/  IMAD.U32 R4, RZ, RZ, UR4 ;  /* 0x00000004ff047e24 */ /* 0x008fe2000f8e00ff */
[----:B------:R-:W-:Y:S01]  /*16e0*/  ISETP.NE.AND P0, PT, R24, 0x1, PT ;  /* 0x000000011800780c */ /* 0x000fe20003f05270 */
[----:B------:R-:W-:Y:S01]  /*16f0*/  IMAD.U32 R5, RZ, RZ, UR5 ;  /* 0x00000005ff057e24 */ /* 0x000fe2000f8e00ff */
[----:B------:R-:W-:Y:S01]  /*1700*/  MOV R6, R18 ;  /* 0x0000001200067202 */ /* 0x000fe20000000f00 */
[----:B------:R-:W-:Y:S01]  /*1710*/  IMAD.MOV.U32 R7, RZ, RZ, R17 ;  /* 0x000000ffff077224 */ /* 0x000fe200078e0011 */
[----:B------:R-:W0:Y:S01]  /*1720*/  LDC.64 R8, c[0x4][R8] ;  /* 0x0100000008087b82 */ /* 0x000e220000000a00 */
[----:B------:R-:W-:Y:S01]  /*1730*/  P2R R0, PR, RZ, 0x1 ;  /* 0x00000001ff007803 */ /* 0x000fe20000000000 */
[----:B0-2---:R2:W-:Y:S07]  /*1740*/  STL [R2], R11 ;  /* 0x0000000b02007387 */ /* 0x0055ee0000100800 */
[----:B------:R-:W-:-:S07]  /*1750*/  LEPC R20, `(.L_x_33) ;  /* 0x000000001014794e */ /* 0x000fce0000000000 */
[----:B-12---:R-:W-:Y:S05]  /*1760*/  CALL.ABS.NOINC R8 ;  /* 0x0000000008007343 */ /* 0x006fea0003c00000 */
.L_x_33:
[----:B------:R-:W-:-:S13]  /*1770*/  ISETP.NE.AND P6, PT, R24, 0x1, PT ;  /* 0x000000011800780c */ /* 0x000fda0003fc5270 */
[----:B------:R-:W-:Y:S05]  /*1780*/  @!P6 BRA `(.L_x_18) ;  /* 0x000000000078e947 */ /* 0x000fea0003800000 */
        /* <DEDUP_REMOVED lines=8> */
[----:B------:R-:W-:Y:S01]  /*1810*/  IMAD.MOV.U32 R6, RZ, RZ, R18 ;  /* 0x000000ffff067224 */ /* 0x000fe200078e0012 */
[----:B------:R-:W-:Y:S02]  /*1820*/  ISETP.NE.AND P0, PT, R24, 0x2, PT ;  /* 0x000000021800780c */ /* 0x000fe40003f05270 */
[----:B------:R1:W3:Y:S01]  /*1830*/  LDC.64 R8, c[0x4][R16] ;  /* 0x0100000010087b82 */ /* 0x0002e20000000a00 */
[----:B------:R-:W-:-:S02]  /*1840*/  MOV R7, R17 ;  /* 0x0000001100077202 */ /* 0x000fc40000000f00 */
[----:B------:R-:W-:Y:S02]  /*1850*/  P2R R0, PR, RZ, 0x1 ;  /* 0x00000001ff007803 */ /* 0x000fe40000000000 */
[----:B0-----:R-:W-:Y:S01]  /*1860*/  MOV R4, UR4 ;  /* 0x0000000400047c02 */ /* 0x001fe20008000f00 */
[----:B------:R-:W-:Y:S01]  /*1870*/  IMAD.U32 R5, RZ, RZ, UR5 ;  /* 0x00000005ff057e24 */ /* 0x000fe2000f8e00ff */
[----:B--23--:R1:W-:Y:S06]  /*1880*/  STL [R2], R3 ;  /* 0x0000000302007387 */ /* 0x00c3ec0000100800 */
[----:B------:R-:W-:-:S07]  /*1890*/  LEPC R20, `(.L_x_34) ;  /* 0x000000001014794e */ /* 0x000fce0000000000 */
[----:B-1----:R-:W-:Y:S05]  /*18a0*/  CALL.ABS.NOINC R8 ;  /* 0x0000000008007343 */ /* 0x002fea0003c00000 */
.L_x_34:
[----:B------:R-:W-:-:S13]  /*18b0*/  ISETP.NE.AND P6, PT, R24, 0x2, PT ;  /* 0x000000021800780c */ /* 0x000fda0003fc5270 */
[----:B------:R-:W-:Y:S05]  /*18c0*/  @!P6 BRA `(.L_x_18) ;  /* 0x000000000028e947 */ /* 0x000fea0003800000 */
        /* <DEDUP_REMOVED lines=10> */
.L_x_18:
[----:B------:R-:W-:-:S13]  /*1970*/  ISETP.NE.AND P6, PT, R26, RZ, PT ;  /* 0x000000ff1a00720c */ /* 0x000fda0003fc5270 */
[----:B------:R-:W-:Y:S05]  /*1980*/  @P6 BRA `(.L_x_35) ;  /* 0xffffffe400d86947 */ /* 0x000fea000383ffff */
[----:B01----:R-:W-:Y:S05]  /*1990*/  EXIT ;  /* 0x000000000000794d */ /* 0x003fea0003800000 */
.L_x_36:
[----:B------:R-:W-:-:S00]  /*19a0*/  BRA `(.L_x_36) ;  /* 0xfffffffc00fc7947 */ /* 0x000fc0000383ffff */
[----:B------:R-:W-:-:S00]  /*19b0*/  NOP ;  /* 0x0000000000007918 */ /* 0x000fc00000000000 */
        /* <DEDUP_REMOVED lines=12> */
.L_x_86:


//--------------------- .text._Z20pointInPolygonKernelPK5PointS1_iiiPi --------------------------
	.section	.text._Z20pointInPolygonKernelPK5PointS1_iiiPi,"ax",@progbits
	.align	128
        .global         _Z20pointInPolygonKernelPK5PointS1_iiiPi
        .type           _Z20pointInPolygonKernelPK5PointS1_iiiPi,@function
        .size           _Z20pointInPolygonKernelPK5PointS1_iiiPi,(.L_x_84 - _Z20pointInPolygonKernelPK5PointS1_iiiPi)
        .other          _Z20pointInPolygonKernelPK5PointS1_iiiPi,@"STO_CUDA_ENTRY STV_DEFAULT"
_Z20pointInPolygonKernelPK5PointS1_iiiPi:
.text._Z20pointInPolygonKernelPK5PointS1_iiiPi:
[----:B------:R-:W-:Y:S01]  /*0000*/  LDC R1, c[0x0][0x37c] ;  /* 0x0000df00ff017b82 */ /* 0x000fe20000000800 */
[----:B------:R-:W0:Y:S07]  /*0010*/  S2R R0, SR_TID.X ;  /* 0x0000000000007919 */ /* 0x000e2e0000002100 */
[----:B------:R-:W1:Y:S01]  /*0020*/  LDC R2, c[0x0][0x364] ;  /* 0x0000d900ff027b82 */ /* 0x000e620000000800 */
[----:B------:R-:W2:Y:S01]  /*0030*/  LDCU UR8, c[0x0][0x398] ;  /* 0x00007300ff0877ac */ /* 0x000ea20008000800 */
[----:B------:R-:W1:Y:S01]  /*0040*/  S2R R3, SR_TID.Y ;  /* 0x0000000000037919 */ /* 0x000e620000002200 */
[----:B------:R-:W3:Y:S05]  /*0050*/  LDCU UR6, c[0x0][0x394] ;  /* 0x00007280ff0677ac */ /* 0x000eea0008000800 */
[----:B------:R-:W0:Y:S08]  /*0060*/  S2UR UR5, SR_CTAID.X ;  /* 0x00000000000579c3 */ /* 0x000e300000002500 */
[----:B------:R-:W0:Y:S08]  /*0070*/  LDC R5, c[0x0][0x360] ;  /* 0x0000d800ff057b82 */ /* 0x000e300000000800 */
[----:B------:R-:W1:Y:S01]  /*0080*/  S2UR UR4, SR_CTAID.Y ;  /* 0x00000000000479c3 */ /* 0x000e620000002600 */
[----:B0-----:R-:W-:-:S05]  /*0090*/  IMAD R0, R5, UR5, R0 ;  /* 0x0000000505007c24 */ /* 0x001fca000f8e0200 */
[----:B--2---:R-:W-:Y:S01]  /*00a0*/  ISETP.GE.AND P0, PT, R0, UR8, PT ;  /* 0x0000000800007c0c */ /* 0x004fe2000bf06270 */
[----:B-1----:R-:W-:-:S05]  /*00b0*/  IMAD R3, R2, UR4, R3 ;  /* 0x0000000402037c24 */ /* 0x002fca000f8e0203 */
[----:B---3--:R-:W-:-:S13]  /*00c0*/  ISETP.GE.OR P0, PT, R3, UR6, P0 ;  /* 0x0000000603007c0c */ /* 0x008fda0008706670 */
[----:B------:R-:W-:Y:S05]  /*00d0*/  @P0 EXIT ;  /* 0x000000000000094d */ /* 0x000fea0003800000 */
[----:B------:R-:W0:Y:S01]  /*00e0*/  LDCU UR4, c[0x0][0x390] ;  /* 0x00007200ff0477ac */ /* 0x000e220008000800 */
[----:B------:R-:W-:Y:S01]  /*00f0*/  IMAD R3, R3, UR8, R0 ;  /* 0x0000000803037c24 */ /* 0x000fe2000f8e0200 */
[----:B------:R-:W1:Y:S01]  /*0100*/  LDCU.64 UR6, c[0x0][0x358] ;  /* 0x00006b00ff0677ac */ /* 0x000e620008000a00 */
[----:B0-----:R-:W-:-:S09]  /*0110*/  UISETP.GE.AND UP0, UPT, UR4, 0x1, UPT ;  /* 0x000000010400788c */ /* 0x001fd2000bf06270 */
[----:B-1----:R-:W-:Y:S05]  /*0120*/  BRA.U !UP0, `(.L_x_37) ;  /* 0x0000001508007547 */ /* 0x002fea000b800000 */
[----:B------:R-:W0:Y:S02]  /*0130*/  LDC.64 R6, c[0x0][0x380] ;  /* 0x0000e000ff067b82 */ /* 0x000e240000000a00 */
[----:B0-----:R-:W-:-:S05]  /*0140*/  IMAD.WIDE R6, R3, 0x10, R6 ;  /* 0x0000001003067825 */ /* 0x001fca00078e0206 */
[----:B------:R0:W5:Y:S04]  /*0150*/  LDG.E.64 R16, desc[UR6][R6.64] ;  /* 0x0000000606107981 */ /* 0x000168000c1e1b00 */
[----:B------:R0:W5:Y:S01]  /*0160*/  LDG.E.64 R14, desc[UR6][R6.64+0x8] ;  /* 0x00000806060e7981 */ /* 0x000162000c1e1b00 */
[----:B------:R-:W-:Y:S01]  /*0170*/  UISETP.GE.U32.AND UP0, UPT, UR4, 0x4, UPT ;  /* 0x000000040400788c */ /* 0x000fe2000bf06070 */
[----:B------:R-:W-:Y:S01]  /*0180*/  IMAD.MOV.U32 R4, RZ, RZ, RZ ;  /* 0x000000ffff047224 */ /* 0x000fe200078e00ff */
[----:B------:R-:W-:Y:S01]  /*0190*/  ULOP3.LUT UR5, UR4, 0x3, URZ, 0xc0, !UPT ;  /* 0x0000000304057892 */ /* 0x000fe2000f8ec0ff */
[----:B------:R-:W-:-:S06]  /*01a0*/  IMAD.MOV.U32 R31, RZ, RZ, RZ ;  /* 0x000000ffff1f7224 */ /* 0x000fcc00078e00ff */
[----:B0-----:R-:W-:Y:S05]  /*01b0*/  BRA.U !UP0, `(.L_x_38) ;  /* 0x00000009089c7547 */ /* 0x001fea000b800000 */
[----:B------:R-:W0:Y:S01]  /*01c0*/  LDC R5, c[0x0][0x390] ;  /* 0x0000e400ff057b82 */ /* 0x000e220000000800 */
[----:B------:R-:W-:Y:S01]  /*01d0*/  ULOP3.LUT UR4, UR4, 0x7ffffffc, URZ, 0xc0, !UPT ;  /* 0x7ffffffc04047892 */ /* 0x000fe2000f8ec0ff */
[----:B------:R-:W-:Y:S02]  /*01e0*/  IMAD.MOV.U32 R6, RZ, RZ, RZ ;  /* 0x000000ffff067224 */ /* 0x000fe400078e00ff */
[----:B------:R-:W-:-:S03]  /*01f0*/  IMAD.MOV.U32 R31, RZ, RZ, RZ ;  /* 0x000000ffff1f7224 */ /* 0x000fc600078e00ff */
[----:B------:R-:W-:Y:S01]  /*0200*/  IMAD.U32 R4, RZ, RZ, UR4 ;  /* 0x00000004ff047e24 */ /* 0x000fe2000f8e00ff */
[----:B------:R-:W1:Y:S06]  /*0210*/  LDC.64 R12, c[0x0][0x388] ;  /* 0x0000e200ff0c7b82 */ /* 0x000e6c0000000a00 */
.L_x_55:
[----:B------:R-:W-:-:S05]  /*0220*/  VIADD R0, R6, 0x1 ;  /* 0x0000000106007836 */ /* 0x000fca0000000000 */
[----:B0-----:R-:W-:-:S04]  /*0230*/  ISETP.NE.AND P0, PT, R0, R5, PT ;  /* 0x000000050000720c */ /* 0x001fc80003f05270 */
[----:B------:R-:W-:-:S05]  /*0240*/  SEL R27, R0, RZ, P0 ;  /* 0x000000ff001b7207 */ /* 0x000fca0000000000 */
[----:B-1----:R-:W-:-:S04]  /*0250*/  IMAD.WIDE.U32 R26, R27, 0x10, R12 ;  /* 0x000000101b1a7825 */ /* 0x002fc800078e000c */
[----:B------:R-:W-:Y:S01]  /*0260*/  IMAD.WIDE.U32 R10, R6, 0x10, R12 ;  /* 0x00000010060a7825 */ /* 0x000fe200078e000c */
[----:B------:R-:W2:Y:S04]  /*0270*/  LDG.E.64 R20, desc[UR6][R26.64+0x8] ;  /* 0x000008061a147981 */ /* 0x000ea8000c1e1b00 */
[----:B------:R-:W3:Y:S01]  /*0280*/  LDG.E.64 R8, desc[UR6][R10.64+0x8] ;  /* 0x000008060a087981 */ /* 0x000ee2000c1e1b00 */
[----:B------:R-:W-:Y:S01]  /*0290*/  BSSY.RECONVERGENT B1, `(.L_x_39) ;  /* 0x0000020000017945 */ /* 0x000fe20003800200 */
[----:B------:R-:W-:Y:S01]  /*02a0*/  IMAD.MOV.U32 R32, RZ, RZ, RZ ;  /* 0x000000ffff207224 */ /* 0x000fe200078e00ff */
[----:B--2--5:R-:W-:-:S06]  /*02b0*/  DSETP.GT.AND P0, PT, R20, R14, PT ;  /* 0x0000000e1400722a */ /* 0x024fcc0003f04000 */
[----:B---3--:R-:W-:-:S14]  /*02c0*/  DSETP.GT.XOR P0, PT, R8, R14, !P0 ;  /* 0x0000000e0800722a */ /* 0x008fdc0004704800 */
[----:B------:R-:W-:Y:S05]  /*02d0*/  @P0 BRA `(.L_x_40) ;  /* 0x00000000006c0947 */ /* 0x000fea0003800000 */
[----:B------:R-:W2:Y:S04]  /*02e0*/  LDG.E.64 R18, desc[UR6][R26.64] ;  /* 0x000000061a127981 */ /* 0x000ea8000c1e1b00 */
[----:B------:R-:W2:Y:S01]  /*02f0*/  LDG.E.64 R28, desc[UR6][R10.64] ;  /* 0x000000060a1c7981 */ /* 0x000ea2000c1e1b00 */
[----:B------:R-:W-:Y:S01]  /*0300*/  DADD R20, -R8, R20 ;  /* 0x0000000008147229 */ /* 0x000fe20000000114 */
[----:B------:R-:W-:Y:S01]  /*0310*/  IMAD.MOV.U32 R22, RZ, RZ, 0x1 ;  /* 0x00000001ff167424 */ /* 0x000fe200078e00ff */
[----:B------:R-:W-:Y:S04]  /*0320*/  BSSY.RECONVERGENT B2, `(.L_x_41) ;  /* 0x0000013000027945 */ /* 0x000fe80003800200 */
[----:B------:R-:W0:Y:S02]  /*0330*/  MUFU.RCP64H R23, R21 ;  /* 0x0000001500177308 */ /* 0x000e240000001800 */
[----:B0-----:R-:W-:-:S08]  /*0340*/  DFMA R24, -R20, R22, 1 ;  /* 0x3ff000001418742b */ /* 0x001fd00000000116 */
[----:B------:R-:W-:-:S08]  /*0350*/  DFMA R24, R24, R24, R24 ;  /* 0x000000181818722b */ /* 0x000fd00000000018 */
[----:B------:R-:W-:Y:S02]  /*0360*/  DFMA R24, R22, R24, R22 ;  /* 0x000000181618722b */ /* 0x000fe40000000016 */
[----:B------:R-:W-:-:S06]  /*0370*/  DADD R22, R14, -R8 ;  /* 0x000000000e167229 */ /* 0x000fcc0000000808 */
[----:B------:R-:W-:-:S08]  /*0380*/  DFMA R8, -R20, R24, 1 ;  /* 0x3ff000001408742b */ /* 0x000fd00000000118 */
[----:B------:R-:W-:Y:S02]  /*0390*/  DFMA R8, R24, R8, R24 ;  /* 0x000000081808722b */ /* 0x000fe40000000018 */
[----:B--2---:R-:W-:-:S08]  /*03a0*/  DADD R18, R18, -R28 ;  /* 0x0000000012127229 */ /* 0x004fd0000000081c */
[----:B------:R-:W-:-:S08]  /*03b0*/  DMUL R22, R18, R22 ;  /* 0x0000001612167228 */ /* 0x000fd00000000000 */
[----:B------:R-:W-:Y:S02]  /*03c0*/  DMUL R34, R22, R8 ;  /* 0x0000000816227228 */ /* 0x000fe40000000000 */
[----:B------:R-:W-:-:S06]  /*03d0*/  FSETP.GEU.AND P1, PT, |R23|, 6.5827683646048100446e-37, PT ;  /* 0x036000001700780b */ /* 0x000fcc0003f2e200 */
[----:B------:R-:W-:-:S08]  /*03e0*/  DFMA R18, -R20, R34, R22 ;  /* 0x000000221412722b */ /* 0x000fd00000000116 */
[----:B------:R-:W-:-:S10]  /*03f0*/  DFMA R34, R8, R18, R34 ;  /* 0x000000120822722b */ /* 0x000fd40000000022 */
[----:B------:R-:W-:-:S05]  /*0400*/  FFMA R0, RZ, R21, R35 ;  /* 0x00000015ff007223 */ /* 0x000fca0000000023 */
[----:B------:R-:W-:-:S13]  /*0410*/  FSETP.GT.AND P0, PT, |R0|, 1.469367938527859385e-39, PT ;  /* 0x001000000000780b */ /* 0x000fda0003f04200 */
[----:B------:R-:W-:Y:S05]  /*0420*/  @P0 BRA P1, `(.L_x_42) ;  /* 0x0000000000080947 */ /* 0x000fea0000800000 */
[----:B------:R-:W-:-:S07]  /*0430*/  MOV R2, 0x450 ;  /* 0x0000045000027802 */ /* 0x000fce0000000f00 */
[----:B------:R-:W-:Y:S05]  /*0440*/  CALL.REL.NOINC `($__internal_0_$__cuda_sm20_div_rn_f64_full) ;  /* 0x0000001000487944 */ /* 0x000fea0003c00000 */
.L_x_42:
[----:B------:R-:W-:Y:S05]  /*0450*/  BSYNC.RECONVERGENT B2 ;  /* 0x0000000000027941 */ /* 0x000fea0003800200 */
.L_x_41:
[----:B------:R-:W-:-:S08]  /*0460*/  DADD R28, R28, R34 ;  /* 0x000000001c1c7229 */ /* 0x000fd00000000022 */
[----:B------:R-:W-:-:S06]  /*0470*/  DSETP.GEU.AND P0, PT, R16, R28, PT ;  /* 0x0000001c1000722a */ /* 0x000fcc0003f0e000 */
[----:B------:R-:W-:-:S08]  /*0480*/  SEL R32, RZ, 0x1, P0 ;  /* 0x00000001ff207807 */ /* 0x000fd00000000000 */
.L_x_40:
[----:B------:R-:W-:Y:S05]  /*0490*/  BSYNC.RECONVERGENT B1 ;  /* 0x0000000000017941 */ /* 0x000fea0003800200 */
.L_x_39:
[----:B------:R-:W-:Y:S01]  /*04a0*/  VIADD R0, R6, 0x2 ;  /* 0x0000000206007836 */ /* 0x000fe20000000000 */
[----:B------:R-:W2:Y:S04]  /*04b0*/  LDG.E.64 R22, desc[UR6][R10.64+0x18] ;  /* 0x000018060a167981 */ /* 0x000ea8000c1e1b00 */
[----:B------:R-:W-:-:S04]  /*04c0*/  ISETP.NE.AND P0, PT, R0, R5, PT ;  /* 0x000000050000720c */ /* 0x000fc80003f05270 */
[----:B------:R-:W-:-:S05]  /*04d0*/  SEL R27, R0, RZ, P0 ;  /* 0x000000ff001b7207 */ /* 0x000fca0000000000 */
[----:B------:R-:W-:-:S05]  /*04e0*/  IMAD.WIDE.U32 R26, R27, 0x10, R12 ;  /* 0x000000101b1a7825 */ /* 0x000fca00078e000c */
[----:B------:R-:W3:Y:S01]  /*04f0*/  LDG.E.64 R20, desc[UR6][R26.64+0x8] ;  /* 0x000008061a147981 */ /* 0x000ee2000c1e1b00 */
[----:B------:R-:W-:Y:S01]  /*0500*/  BSSY.RECONVERGENT B1, `(.L_x_43) ;  /* 0x0000020000017945 */ /* 0x000fe20003800200 */
[----:B------:R-:W-:Y:S01]  /*0510*/  IMAD.MOV.U32 R0, RZ, RZ, RZ ;  /* 0x000000ffff007224 */ /* 0x000fe200078e00ff */
[----:B---3--:R-:W-:-:S06]  /*0520*/  DSETP.GT.AND P0, PT, R20, R14, PT ;  /* 0x0000000e1400722a */ /* 0x008fcc0003f04000 */
[----:B--2---:R-:W-:-:S14]  /*0530*/  DSETP.GT.XOR P0, PT, R22, R14, !P0 ;  /* 0x0000000e1600722a */ /* 0x004fdc0004704800 */
[----:B------:R-:W-:Y:S05]  /*0540*/  @P0 BRA `(.L_x_44) ;  /* 0x00000000006c0947 */ /* 0x000fea0003800000 */
[----:B------:R-:W2:Y:S04]  /*0550*/  LDG.E.64 R8, desc[UR6][R26.64] ;  /* 0x000000061a087981 */ /* 0x000ea8000c1e1b00 */
[----:B------:R-:W2:Y:S01]  /*0560*/  LDG.E.64 R28, desc[UR6][R10.64+0x10] ;  /* 0x000010060a1c7981 */ /* 0x000ea2000c1e1b00 */
[----:B------:R-:W-:Y:S01]  /*0570*/  DADD R20, -R22, R20 ;  /* 0x0000000016147229 */ /* 0x000fe20000000114 */
[----:B------:R-:W-:Y:S01]  /*0580*/  IMAD.MOV.U32 R18, RZ, RZ, 0x1 ;  /* 0x00000001ff127424 */ /* 0x000fe200078e00ff */
[----:B------:R-:W-:Y:S01]  /*0590*/  DADD R22, R14, -R22 ;  /* 0x000000000e167229 */ /* 0x000fe20000000816 */
[----:B------:R-:W-:Y:S03]  /*05a0*/  BSSY.RECONVERGENT B2, `(.L_x_45) ;  /* 0x0000012000027945 */ /* 0x000fe60003800200 */
[----:B------:R-:W0:Y:S02]  /*05b0*/  MUFU.RCP64H R19, R21 ;  /* 0x0000001500137308 */ /* 0x000e240000001800 */
[----:B0-----:R-:W-:-:S08]  /*05c0*/  DFMA R24, -R20, R18, 1 ;  /* 0x3ff000001418742b */ /* 0x001fd00000000112 */
[----:B------:R-:W-:-:S08]  /*05d0*/  DFMA R24, R24, R24, R24 ;  /* 0x000000181818722b */ /* 0x000fd00000000018 */
[----:B------:R-:W-:-:S08]  /*05e0*/  DFMA R18, R18, R24, R18 ;  /* 0x000000181212722b */ /* 0x000fd00000000012 */
        /* <DEDUP_REMOVED lines=13> */
.L_x_46:
[----:B------:R-:W-:Y:S05]  /*06c0*/  BSYNC.RECONVERGENT B2 ;  /* 0x0000000000027941 */ /* 0x000fea0003800200 */
.L_x_45:
[----:B------:R-:W-:-:S08]  /*06d0*/  DADD R28, R28, R34 ;  /* 0x000000001c1c7229 */ /* 0x000fd00000000022 */
[----:B------:R-:W-:-:S06]  /*06e0*/  DSETP.GEU.AND P0, PT, R16, R28, PT ;  /* 0x0000001c1000722a */ /* 0x000fcc0003f0e000 */
[----:B------:R-:W-:-:S08]  /*06f0*/  SEL R0, RZ, 0x1, P0 ;  /* 0x00000001ff007807 */ /* 0x000fd00000000000 */
.L_x_44:
[----:B------:R-:W-:Y:S05]  /*0700*/  BSYNC.RECONVERGENT B1 ;  /* 0x0000000000017941 */ /* 0x000fea0003800200 */
.L_x_43:
[----:B------:R-:W-:Y:S01]  /*0710*/  VIADD R2, R6, 0x3 ;  /* 0x0000000306027836 */ /* 0x000fe20000000000 */
[----:B------:R-:W2:Y:S04]  /*0720*/  LDG.E.64 R8, desc[UR6][R10.64+0x28] ;  /* 0x000028060a087981 */ /* 0x000ea8000c1e1b00 */
[----:B------:R-:W-:-:S04]  /*0730*/  ISETP.NE.AND P0, PT, R2, R5, PT ;  /* 0x000000050200720c */ /* 0x000fc80003f05270 */
[----:B------:R-:W-:-:S05]  /*0740*/  SEL R27, R2, RZ, P0 ;  /* 0x000000ff021b7207 */ /* 0x000fca0000000000 */
[----:B------:R-:W-:-:S05]  /*0750*/  IMAD.WIDE.U32 R26, R27, 0x10, R12 ;  /* 0x000000101b1a7825 */ /* 0x000fca00078e000c */
[----:B------:R-:W3:Y:S01]  /*0760*/  LDG.E.64 R20, desc[UR6][R26.64+0x8] ;  /* 0x000008061a147981 */ /* 0x000ee2000c1e1b00 */
[----:B------:R-:W-:Y:S01]  /*0770*/  BSSY.RECONVERGENT B1, `(.L_x_47) ;  /* 0x0000021000017945 */ /* 0x000fe20003800200 */
[----:B------:R-:W-:Y:S01]  /*0780*/  IADD3 R31, PT, PT, R0, R32, R31 ;  /* 0x00000020001f7210 */ /* 0x000fe20007ffe01f */
        /* <DEDUP_REMOVED lines=27> */
.L_x_50:
[----:B------:R-:W-:Y:S05]  /*0940*/  BSYNC.RECONVERGENT B2 ;  /* 0x0000000000027941 */ /* 0x000fea0003800200 */
.L_x_49:
[----:B------:R-:W-:-:S08]  /*0950*/  DADD R28, R28, R34 ;  /* 0x000000001c1c7229 */ /* 0x000fd00000000022 */
[----:B------:R-:W-:-:S06]  /*0960*/  DSETP.GEU.AND P0, PT, R16, R28, PT ;  /* 0x0000001c1000722a */ /* 0x000fcc0003f0e000 */
[----:B------:R-:W-:-:S08]  /*0970*/  SEL R28, RZ, 0x1, P0 ;  /* 0x00000001ff1c7807 */ /* 0x000fd00000000000 */
.L_x_48:
[----:B------:R-:W-:Y:S05]  /*0980*/  BSYNC.RECONVERGENT B1 ;  /* 0x0000000000017941 */ /* 0x000fea0003800200 */
.L_x_47:
        /* <DEDUP_REMOVED lines=34> */
.L_x_54:
[----:B------:R-:W-:Y:S05]  /*0bb0*/  BSYNC.RECONVERGENT B2 ;  /* 0x0000000000027941 */ /* 0x000fea0003800200 */
.L_x_53:
[----:B------:R-:W-:-:S08]  /*0bc0*/  DADD R10, R10, R34 ;  /* 0x000000000a0a7229 */ /* 0x000fd00000000022 */
[----:B------:R-:W-:-:S06]  /*0bd0*/  DSETP.GEU.AND P0, PT, R16, R10, PT ;  /* 0x0000000a1000722a */ /* 0x000fcc0003f0e000 */
[----:B------:R-:W-:-:S08]  /*0be0*/  SEL R0, RZ, 0x1, P0 ;  /* 0x00000001ff007807 */ /* 0x000fd00000000000 */
.L_x_52:
[----:B------:R-:W-:Y:S05]  /*0bf0*/  BSYNC.RECONVERGENT B1 ;  /* 0x0000000000017941 */ /* 0x000fea0003800200 */
.L_x_51:
[----:B------:R-:W-:Y:S02]  /*0c00*/  ISETP.NE.AND P0, PT, R6, R4, PT ;  /* 0x000000040600720c */ /* 0x000fe40003f05270 */
[----:B------:R-:W-:-:S11]  /*0c10*/  IADD3 R31, PT, PT, R0, R28, R31 ;  /* 0x0000001c001f7210 */ /* 0x000fd60007ffe01f */
[----:B------:R-:W-:Y:S05]  /*0c20*/  @P0 BRA `(.L_x_55) ;  /* 0xfffffff4007c0947 */ /* 0x000fea000383ffff */
.L_x_38:
[----:B------:R-:W-:-:S09]  /*0c30*/  UISETP.NE.AND UP0, UPT, UR5, URZ, UPT ;  /* 0x000000ff0500728c */ /* 0x000fd2000bf05270 */
[----:B------:R-:W-:Y:S05]  /*0c40*/  BRA.U !UP0, `(.L_x_56) ;  /* 0x00000009081c7547 */ /* 0x000fea000b800000 */
[----:B------:R-:W-:-:S09]  /*0c50*/  UISETP.NE.AND UP0, UPT, UR5, 0x1, UPT ;  /* 0x000000010500788c */ /* 0x000fd2000bf05270 */
[----:B------:R-:W-:Y:S05]  /*0c60*/  BRA.U !UP0, `(.L_x_57) ;  /* 0x00000005085c7547 */ /* 0x000fea000b800000 */
[----:B------:R-:W0:Y:S01]  /*0c70*/  LDC R5, c[0x0][0x390] ;  /* 0x0000e400ff057b82 */ /* 0x000e220000000800 */
[----:B------:R-:W-:-:S07]  /*0c80*/  VIADD R0, R4, 0x1 ;  /* 0x0000000104007836 */ /* 0x000fce0000000000 */
[----:B------:R-:W1:Y:S01]  /*0c90*/  LDC.64 R10, c[0x0][0x388] ;  /* 0x0000e200ff0a7b82 */ /* 0x000e620000000a00 */
        /* <DEDUP_REMOVED lines=32> */
[----:B------:R-:W-:Y:S01]  /*0ea0*/  IMAD.MOV.U32 R22, RZ, RZ, R8 ;  /* 0x000000ffff167224 */ /* 0x000fe200078e0008 */
[----:B------:R-:W-:Y:S01]  /*0eb0*/  MOV R2, 0xee0 ;  /* 0x00000ee000027802 */ /* 0x000fe20000000f00 */
[----:B------:R-:W-:-:S07]  /*0ec0*/  IMAD.MOV.U32 R23, RZ, RZ, R9 ;  /* 0x000000ffff177224 */ /* 0x000fce00078e0009 */
[----:B------:R-:W-:Y:S05]  /*0ed0*/  CALL.REL.NOINC `($__internal_0_$__cuda_sm20_div_rn_f64_full) ;  /* 0x0000000400a47944 */ /* 0x000fea0003c00000 */
.L_x_61:
[----:B------:R-:W-:Y:S05]  /*0ee0*/  BSYNC.RECONVERGENT B2 ;  /* 0x0000000000027941 */ /* 0x000fea0003800200 */
.L_x_60:
[----:B------:R-:W-:-:S08]  /*0ef0*/  DADD R12, R12, R34 ;  /* 0x000000000c0c7229 */ /* 0x000fd00000000022 */
[----:B------:R-:W-:-:S06]  /*0f00*/  DSETP.GEU.AND P0, PT, R16, R12, PT ;  /* 0x0000000c1000722a */ /* 0x000fcc0003f0e000 */
[----:B------:R-:W-:-:S08]  /*0f10*/  SEL R0, RZ, 0x1, P0 ;  /* 0x00000001ff007807 */ /* 0x000fd00000000000 */
.L_x_59:
[----:B------:R-:W-:Y:S05]  /*0f20*/  BSYNC.RECONVERGENT B1 ;  /* 0x0000000000017941 */ /* 0x000fea0003800200 */
.L_x_58:
[----:B------:R-:W0:Y:S01]  /*0f30*/  LDC R5, c[0x0][0x390] ;  /* 0x0000e400ff057b82 */ /* 0x000e220000000800 */
[----:B------:R-:W-:Y:S01]  /*0f40*/  VIADD R4, R4, 0x2 ;  /* 0x0000000204047836 */ /* 0x000fe20000000000 */
[----:B------:R-:W2:Y:S06]  /*0f50*/  LDG.E.64 R6, desc[UR6][R10.64+0x18] ;  /* 0x000018060a067981 */ /* 0x000eac000c1e1b00 */
[----:B------:R-:W1:Y:S01]  /*0f60*/  LDC.64 R22, c[0x0][0x388] ;  /* 0x0000e200ff167b82 */ /* 0x000e620000000a00 */
[----:B0-----:R-:W-:-:S04]  /*0f70*/  ISETP.NE.AND P0, PT, R4, R5, PT ;  /* 0x000000050400720c */ /* 0x001fc80003f05270 */
[----:B------:R-:W-:-:S05]  /*0f80*/  SEL R5, R4, RZ, P0 ;  /* 0x000000ff04057207 */ /* 0x000fca0000000000 */
[----:B-1----:R-:W-:-:S05]  /*0f90*/  IMAD.WIDE.U32 R22, R5, 0x10, R22 ;  /* 0x0000001005167825 */ /* 0x002fca00078e0016 */
[----:B------:R-:W3:Y:S01]  /*0fa0*/  LDG.E.64 R20, desc[UR6][R22.64+0x8] ;  /* 0x0000080616147981 */ /* 0x000ee2000c1e1b00 */
[----:B------:R-:W-:Y:S01]  /*0fb0*/  BSSY.RECONVERGENT B1, `(.L_x_62) ;  /* 0x0000021000017945 */ /* 0x000fe20003800200 */
[----:B------:R-:W-:Y:S02]  /*0fc0*/  IMAD.IADD R31, R31, 0x1, R0 ;  /* 0x000000011f1f7824 */ /* 0x000fe400078e0200 */
        /* <DEDUP_REMOVED lines=27> */
.L_x_65:
[----:B------:R-:W-:Y:S05]  /*1180*/  BSYNC.RECONVERGENT B2 ;  /* 0x0000000000027941 */ /* 0x000fea0003800200 */
.L_x_64:
[----:B------:R-:W-:-:S08]  /*1190*/  DADD R10, R10, R34 ;  /* 0x000000000a0a7229 */ /* 0x000fd00000000022 */
[----:B------:R-:W-:-:S06]  /*11a0*/  DSETP.GEU.AND P0, PT, R16, R10, PT ;  /* 0x0000000a1000722a */ /* 0x000fcc0003f0e000 */
[----:B------:R-:W-:-:S08]  /*11b0*/  SEL R0, RZ, 0x1, P0 ;  /* 0x00000001ff007807 */ /* 0x000fd00000000000 */
.L_x_63:
[----:B------:R-:W-:Y:S05]  /*11c0*/  BSYNC.RECONVERGENT B1 ;  /* 0x0000000000017941 */ /* 0x000fea0003800200 */
.L_x_62:
[----:B------:R-:W-:-:S07]  /*11d0*/  IMAD.IADD R31, R31, 0x1, R0 ;  /* 0x000000011f1f7824 */ /* 0x000fce00078e0200 */
.L_x_57:
[----:B------:R-:W0:Y:S02]  /*11e0*/  LDC R5, c[0x0][0x390] ;  /* 0x0000e400ff057b82 */ /* 0x000e240000000800 */
[----:B0-----:R-:W-:-:S04]  /*11f0*/  LOP3.LUT R0, R5, 0x1, RZ, 0xc0, !PT ;  /* 0x0000000105007812 */ /* 0x001fc800078ec0ff */
[----:B------:R-:W-:-:S13]  /*1200*/  ISETP.NE.U32.AND P0, PT, R0, 0x1, PT ;  /* 0x000000010000780c */ /* 0x000fda0003f05070 */
[----:B------:R-:W-:Y:S05]  /*1210*/  @P0 BRA `(.L_x_56) ;  /* 0x0000000000a80947 */ /* 0x000fea0003800000 */
[----:B------:R-:W0:Y:S01]  /*1220*/  LDC.64 R6, c[0x0][0x388] ;  /* 0x0000e200ff067b82 */ /* 0x000e220000000a00 */
[----:B------:R-:W-:-:S05]  /*1230*/  VIADD R0, R4, 0x1 ;  /* 0x0000000104007836 */ /* 0x000fca0000000000 */
[----:B------:R-:W-:-:S04]  /*1240*/  ISETP.NE.AND P0, PT, R0, R5, PT ;  /* 0x000000050000720c */ /* 0x000fc80003f05270 */
[----:B------:R-:W-:-:S05]  /*1250*/  SEL R19, R0, RZ, P0 ;  /* 0x000000ff00137207 */ /* 0x000fca0000000000 */
[----:B0-----:R-:W-:-:S04]  /*1260*/  IMAD.WIDE.U32 R18, R19, 0x10, R6 ;  /* 0x0000001013127825 */ /* 0x001fc800078e0006 */
        /* <DEDUP_REMOVED lines=31> */
.L_x_69:
[----:B------:R-:W-:Y:S05]  /*1460*/  BSYNC.RECONVERGENT B2 ;  /* 0x0000000000027941 */ /* 0x000fea0003800200 */
.L_x_68:
[----:B------:R-:W-:-:S08]  /*1470*/  DADD R4, R4, R34 ;  /* 0x0000000004047229 */ /* 0x000fd00000000022 */
[----:B------:R-:W-:-:S06]  /*1480*/  DSETP.GEU.AND P0, PT, R16, R4, PT ;  /* 0x000000041000722a */ /* 0x000fcc0003f0e000 */
[----:B------:R-:W-:-:S08]  /*1490*/  SEL R0, RZ, 0x1, P0 ;  /* 0x00000001ff007807 */ /* 0x000fd00000000000 */
.L_x_67:
[----:B------:R-:W-:Y:S05]  /*14a0*/  BSYNC.RECONVERGENT B1 ;  /* 0x0000000000017941 */ /* 0x000fea0003800200 */
.L_x_66:
[----:B------:R-:W-:-:S07]  /*14b0*/  IMAD.IADD R31, R31, 0x1, R0 ;  /* 0x000000011f1f7824 */ /* 0x000fce00078e0200 */
.L_x_56:
[----:B------:R-:W-:-:S04]  /*14c0*/  LOP3.LUT R31, R31, 0x1, RZ, 0xc0, !PT ;  /* 0x000000011f1f7812 */ /* 0x000fc800078ec0ff */
[----:B------:R-:W-:-:S13]  /*14d0*/  ISETP.NE.U32.AND P0, PT, R31, 0x1, PT ;  /* 0x000000011f00780c */ /* 0x000fda0003f05070 */
[----:B------:R-:W0:Y:S01]  /*14e0*/  @!P0 LDC.64 R4, c[0x0][0x3a0] ;  /* 0x0000e800ff048b82 */ /* 0x000e220000000a00 */
[----:B------:R-:W-:Y:S02]  /*14f0*/  @!P0 IMAD.MOV.U32 R7, RZ, RZ, 0x1 ;  /* 0x00000001ff078424 */ /* 0x000fe400078e00ff */
[----:B0-----:R-:W-:-:S05]  /*1500*/  @!P0 IMAD.WIDE R4, R3, 0x4, R4 ;  /* 0x0000000403048825 */ /* 0x001fca00078e0204 */
[----:B------:R0:W-:Y:S01]  /*1510*/  @!P0 STG.E desc[UR6][R4.64], R7 ;  /* 0x0000000704008986 */ /* 0x0001e2000c101906 */
[----:B------:R-:W-:Y:S05]  /*1520*/  @!P0 EXIT ;  /* 0x000000000000894d */ /* 0x000fea0003800000 */
.L_x_37:
[----:B0-----:R-:W0:Y:S02]  /*1530*/  LDC.64 R4, c[0x0][0x3a0] ;  /* 0x0000e800ff047b82 */ /* 0x001e240000000a00 */
[----:B0-----:R-:W-:-:S05]  /*1540*/  IMAD.WIDE R4, R3, 0x4, R4 ;  /* 0x0000000403047825 */ /* 0x001fca00078e0204 */
[----:B------:R-:W-:Y:S01]  /*1550*/  STG.E desc[UR6][R4.64], RZ ;  /* 0x000000ff04007986 */ /* 0x000fe2000c101906 */
[----:B------:R-:W-:Y:S05]  /*1560*/  EXIT ;  /* 0x000000000000794d */ /* 0x000fea0003800000 */
        .weak           $__internal_0_$__cuda_sm20_div_rn_f64_full
        .type           $__internal_0_$__cuda_sm20_div_rn_f64_full,@function
        .size           $__internal_0_$__cuda_sm20_div_rn_f64_full,(.L_x_84 - $__internal_0_$__cuda_sm20_div_rn_f64_full)
$__internal_0_$__cuda_sm20_div_rn_f64_full:
[C---:B------:R-:W-:Y:S01]  /*1570*/  FSETP.GEU.AND P0, PT, |R21|.reuse, 1.469367938527859385e-39, PT ;  /* 0x001000001500780b */ /* 0x040fe20003f0e200 */
[----:B------:R-:W-:Y:S01]  /*1580*/  IMAD.MOV.U32 R26, RZ, RZ, 0x1 ;  /* 0x00000001ff1a7424 */ /* 0x000fe200078e00ff */
[----:B------:R-:W-:Y:S01]  /*1590*/  LOP3.LUT R18, R21, 0x800fffff, RZ, 0xc0, !PT ;  /* 0x800fffff15127812 */ /* 0x000fe200078ec0ff */
[----:B------:R-:W-:Y:S01]  /*15a0*/  BSSY.RECONVERGENT B0, `(.L_x_70) ;  /* 0x0000055000007945 */ /* 0x000fe20003800200 */
[C---:B------:R-:W-:Y:S02]  /*15b0*/  FSETP.GEU.AND P2, PT, |R23|.reuse, 1.469367938527859385e-39, PT ;  /* 0x001000001700780b */ /* 0x040fe40003f4e200 */
[----:B------:R-:W-:Y:S01]  /*15c0*/  LOP3.LUT R19, R18, 0x3ff00000, RZ, 0xfc, !PT ;  /* 0x3ff0000012137812 */ /* 0x000fe200078efcff */
[----:B------:R-:W-:Y:S01]  /*15d0*/  IMAD.MOV.U32 R18, RZ, RZ, R20 ;  /* 0x000000ffff127224 */ /* 0x000fe200078e0014 */
[----:B------:R-:W-:Y:S02]  /*15e0*/  LOP3.LUT R7, R23, 0x7ff00000, RZ, 0xc0, !PT ;  /* 0x7ff0000017077812 */ /* 0x000fe400078ec0ff */
[----:B------:R-:W-:-:S03]  /*15f0*/  LOP3.LUT R8, R21, 0x7ff00000, RZ, 0xc0, !PT ;  /* 0x7ff0000015087812 */ /* 0x000fc600078ec0ff */
[----:B------:R-:W-:Y:S01]  /*1600*/  @!P0 DMUL R18, R20, 8.98846567431157953865e+307 ;  /* 0x7fe0000014128828 */ /* 0x000fe20000000000 */
[----:B------:R-:W-:-:S03]  /*1610*/  ISETP.GE.U32.AND P1, PT, R7, R8, PT ;  /* 0x000000080700720c */ /* 0x000fc60003f26070 */
[----:B------:R-:W-:Y:S01]  /*1620*/  @!P2 LOP3.LUT R0, R21, 0x7ff00000, RZ, 0xc0, !PT ;  /* 0x7ff000001500a812 */ /* 0x000fe200078ec0ff */
[----:B------:R-:W-:Y:S01]  /*1630*/  @!P2 IMAD.MOV.U32 R34, RZ, RZ, RZ ;  /* 0x000000ffff22a224 */ /* 0x000fe200078e00ff */
[----:B------:R-:W0:Y:S02]  /*1640*/  MUFU.RCP64H R27, R19 ;  /* 0x00000013001b7308 */ /* 0x000e240000001800 */
[----:B------:R-:W-:Y:S01]  /*1650*/  @!P2 ISETP.GE.U32.AND P3, PT, R7, R0, PT ;  /* 0x000000000700a20c */ /* 0x000fe20003f66070 */
[----:B------:R-:W-:Y:S01]  /*1660*/  IMAD.MOV.U32 R0, RZ, RZ, 0x1ca00000 ;  /* 0x1ca00000ff007424 */ /* 0x000fe200078e00ff */
[----:B------:R-:W-:-:S04]  /*1670*/  @!P0 LOP3.LUT R8, R19, 0x7ff00000, RZ, 0xc0, !PT ;  /* 0x7ff0000013088812 */ /* 0x000fc800078ec0ff */
[----:B------:R-:W-:Y:S01]  /*1680*/  @!P2 SEL R9, R0, 0x63400000, !P3 ;  /* 0x634000000009a807 */ /* 0x000fe20005800000 */
[----:B------:R-:W-:-:S03]  /*1690*/  VIADD R30, R8, 0xffffffff ;  /* 0xffffffff081e7836 */ /* 0x000fc60000000000 */
[----:B------:R-:W-:-:S04]  /*16a0*/  @!P2 LOP3.LUT R9, R9, 0x80000000, R23, 0xf8, !PT ;  /* 0x800000000909a812 */ /* 0x000fc800078ef817 */
[----:B------:R-:W-:Y:S01]  /*16b0*/  @!P2 LOP3.LUT R35, R9, 0x100000, RZ, 0xfc, !PT ;  /* 0x001000000923a812 */ /* 0x000fe200078efcff */
[----:B0-----:R-:W-:-:S08]  /*16c0*/  DFMA R24, R26, -R18, 1 ;  /* 0x3ff000001a18742b */ /* 0x001fd00000000812 */
[----:B------:R-:W-:-:S08]  /*16d0*/  DFMA R24, R24, R24, R24 ;  /* 0x000000181818722b */ /* 0x000fd00000000018 */
[----:B------:R-:W-:Y:S01]  /*16e0*/  DFMA R26, R26, R24, R26 ;  /* 0x000000181a1a722b */ /* 0x000fe2000000001a */
[----:B------:R-:W-:Y:S01]  /*16f0*/  SEL R25, R0, 0x63400000, !P1 ;  /* 0x6340000000197807 */ /* 0x000fe20004800000 */
[----:B------:R-:W-:-:S03]  /*1700*/  IMAD.MOV.U32 R24, RZ, RZ, R22 ;  /* 0x000000ffff187224 */ /* 0x000fc600078e0016 */
[----:B------:R-:W-:-:S03]  /*1710*/  LOP3.LUT R25, R25, 0x800fffff, R23, 0xf8, !PT ;  /* 0x800fffff19197812 */ /* 0x000fc600078ef817 */
[----:B------:R-:W-:-:S03]  /*1720*/  DFMA R36, R26, -R18, 1 ;  /* 0x3ff000001a24742b */ /* 0x000fc60000000812 */
[----:B------:R-:W-:-:S05]  /*1730*/  @!P2 DFMA R24, R24, 2, -R34 ;  /* 0x400000001818a82b */ /* 0x000fca0000000822 */
[----:B------:R-:W-:-:S05]  /*1740*/  DFMA R36, R26, R36, R26 ;  /* 0x000000241a24722b */ /* 0x000fca000000001a */
[----:B------:R-:W-:-:S03]  /*1750*/  @!P2 LOP3.LUT R7, R25, 0x7ff00000, RZ, 0xc0, !PT ;  /* 0x7ff000001907a812 */ /* 0x000fc600078ec0ff */
[----:B------:R-:W-:Y:S02]  /*1760*/  DMUL R34, R36, R24 ;  /* 0x0000001824227228 */ /* 0x000fe40000000000 */
[----:B------:R-:W-:-:S05]  /*1770*/  VIADD R9, R7, 0xffffffff ;  /* 0xffffffff07097836 */ /* 0x000fca0000000000 */
[----:B------:R-:W-:Y:S01]  /*1780*/  ISETP.GT.U32.AND P0, PT, R9, 0x7feffffe, PT ;  /* 0x7feffffe0900780c */ /* 0x000fe20003f04070 */
[----:B------:R-:W-:-:S03]  /*1790*/  DFMA R26, R34, -R18, R24 ;  /* 0x80000012221a722b */ /* 0x000fc60000000018 */
[----:B------:R-:W-:-:S05]  /*17a0*/  ISETP.GT.U32.OR P0, PT, R30, 0x7feffffe, P0 ;  /* 0x7feffffe1e00780c */ /* 0x000fca0000704470 */
[----:B------:R-:W-:-:S08]  /*17b0*/  DFMA R26, R36, R26, R34 ;  /* 0x0000001a241a722b */ /* 0x000fd00000000022 */
[----:B------:R-:W-:Y:S05]  /*17c0*/  @P0 BRA `(.L_x_71) ;  /* 0x0000000000740947 */ /* 0x000fea0003800000 */
[----:B------:R-:W-:Y:S02]  /*17d0*/  LOP3.LUT R22, R23, 0x7ff00000, RZ, 0xc0, !PT ;  /* 0x7ff0000017167812 */ /* 0x000fe400078ec0ff */
[----:B------:R-:W-:-:S04]  /*17e0*/  LOP3.LUT R7, R21, 0x7ff00000, RZ, 0xc0, !PT ;  /* 0x7ff0000015077812 */ /* 0x000fc800078ec0ff */
[CC--:B------:R-:W-:Y:S02]  /*17f0*/  VIADDMNMX R8, R22.reuse, -R7.reuse, 0xb9600000, !PT ;  /* 0xb960000016087446 */ /* 0x0c0fe40007800907 */
[----:B------:R-:W-:Y:S02]  /*1800*/  ISETP.GE.U32.AND P0, PT, R22, R7, PT ;  /* 0x000000071600720c */ /* 0x000fe40003f06070 */
[----:B------:R-:W-:Y:S02]  /*1810*/  VIMNMX R8, PT, PT, R8, 0x46a00000, PT ;  /* 0x46a0000008087848 */ /* 0x000fe40003fe0100 */
[----:B------:R-:W-:-:S05]  /*1820*/  SEL R7, R0, 0x63400000, !P0 ;  /* 0x6340000000077807 */ /* 0x000fca0004000000 */
[----:B------:R-:W-:Y:S02]  /*1830*/  IMAD.IADD R7, R8, 0x1, -R7 ;  /* 0x0000000108077824 */ /* 0x000fe400078e0a07 */
[----:B------:R-:W-:Y:S02]  /*1840*/  IMAD.MOV.U32 R8, RZ, RZ, RZ ;  /* 0x000000ffff087224 */ /* 0x000fe400078e00ff */
[----:B------:R-:W-:-:S06]  /*1850*/  VIADD R9, R7, 0x7fe00000 ;  /* 0x7fe0000007097836 */ /* 0x000fcc0000000000 */
[----:B------:R-:W-:-:S10]  /*1860*/  DMUL R34, R26, R8 ;  /* 0x000000081a227228 */ /* 0x000fd40000000000 */
[----:B------:R-:W-:-:S13]  /*1870*/  FSETP.GTU.AND P0, PT, |R35|, 1.469367938527859385e-39, PT ;  /* 0x001000002300780b */ /* 0x000fda0003f0c200 */
[----:B------:R-:W-:Y:S05]  /*1880*/  @P0 BRA `(.L_x_72) ;  /* 0x0000000000980947 */ /* 0x000fea0003800000 */
[----:B------:R-:W-:-:S06]  /*1890*/  DFMA R18, R26, -R18, R24 ;  /* 0x800000121a12722b */ /* 0x000fcc0000000018 */
[----:B------:R-:W-:-:S04]  /*18a0*/  IMAD.MOV.U32 R18, RZ, RZ, RZ ;  /* 0x000000ffff127224 */ /* 0x000fc800078e00ff */
[C---:B------:R-:W-:Y:S02]  /*18b0*/  FSETP.NEU.AND P0, PT, R19.reuse, RZ, PT ;  /* 0x000000ff1300720b */ /* 0x040fe40003f0d000 */
[----:B------:R-:W-:-:S04]  /*18c0*/  LOP3.LUT R20, R19, 0x80000000, R21, 0x48, !PT ;  /* 0x8000000013147812 */ /* 0x000fc800078e4815 */
[----:B------:R-:W-:-:S07]  /*18d0*/  LOP3.LUT R19, R20, R9, RZ, 0xfc, !PT ;  /* 0x0000000914137212 */ /* 0x000fce00078efcff */
[----:B------:R-:W-:Y:S05]  /*18e0*/  @!P0 BRA `(.L_x_72) ;  /* 0x0000000000808947 */ /* 0x000fea0003800000 */
[----:B------:R-:W-:Y:S01]  /*18f0*/  IMAD.MOV R9, RZ, RZ, -R7 ;  /* 0x000000ffff097224 */ /* 0x000fe200078e0a07 */
[----:B------:R-:W-:Y:S01]  /*1900*/  IADD3 R7, PT, PT, -R7, -0x43300000, RZ ;  /* 0xbcd0000007077810 */ /* 0x000fe20007ffe1ff */
[----:B------:R-:W-:-:S06]  /*1910*/  IMAD.MOV.U32 R8, RZ, RZ, RZ ;  /* 0x000000ffff087224 */ /* 0x000fcc00078e00ff */
[----:B------:R-:W-:Y:S02]  /*1920*/  DFMA R8, R34, -R8, R26 ;  /* 0x800000082208722b */ /* 0x000fe4000000001a */
[----:B------:R-:W-:-:S08]  /*1930*/  DMUL.RP R26, R26, R18 ;  /* 0x000000121a1a7228 */ /* 0x000fd00000008000 */
[----:B------:R-:W-:Y:S02]  /*1940*/  FSETP.NEU.AND P0, PT, |R9|, R7, PT ;  /* 0x000000070900720b */ /* 0x000fe40003f0d200 */
[----:B------:R-:W-:Y:S02]  /*1950*/  LOP3.LUT R20, R27, R20, RZ, 0x3c, !PT ;  /* 0x000000141b147212 */ /* 0x000fe400078e3cff */
[----:B------:R-:W-:Y:S02]  /*1960*/  FSEL R0, R26, R34, !P0 ;  /* 0x000000221a007208 */ /* 0x000fe40004000000 */
[----:B------:R-:W-:-:S03]  /*1970*/  FSEL R35, R20, R35, !P0 ;  /* 0x0000002314237208 */ /* 0x000fc60004000000 */
[----:B------:R-:W-:Y:S01]  /*1980*/  IMAD.MOV.U32 R34, RZ, RZ, R0 ;  /* 0x000000ffff227224 */ /* 0x000fe200078e0000 */
[----:B------:R-:W-:Y:S06]  /*1990*/  BRA `(.L_x_72) ;  /* 0x0000000000547947 */ /* 0x000fec0003800000 */
.L_x_71:
[----:B------:R-:W-:-:S14]  /*19a0*/  DSETP.NAN.AND P0, PT, R22, R22, PT ;  /* 0x000000161600722a */ /* 0x000fdc0003f08000 */
[----:B------:R-:W-:Y:S05]  /*19b0*/  @P0 BRA `(.L_x_73) ;  /* 0x0000000000440947 */ /* 0x000fea0003800000 */
[----:B------:R-:W-:-:S14]  /*19c0*/  DSETP.NAN.AND P0, PT, R20, R20, PT ;  /* 0x000000141400722a */ /* 0x000fdc0003f08000 */
[----:B------:R-:W-:Y:S05]  /*19d0*/  @P0 BRA `(.L_x_74) ;  /* 0x0000000000300947 */ /* 0x000fea0003800000 */
[----:B------:R-:W-:Y:S01]  /*19e0*/  ISETP.NE.AND P0, PT, R7, R8, PT ;  /* 0x000000080700720c */ /* 0x000fe20003f05270 */
[----:B------:R-:W-:Y:S02]  /*19f0*/  IMAD.MOV.U32 R34, RZ, RZ, 0x0 ;  /* 0x00000000ff227424 */ /* 0x000fe400078e00ff */
[----:B------:R-:W-:-:S10]  /*1a00*/  IMAD.MOV.U32 R35, RZ, RZ, -0x80000 ;  /* 0xfff80000ff237424 */ /* 0x000fd400078e00ff */
[----:B------:R-:W-:Y:S05]  /*1a10*/  @!P0 BRA `(.L_x_72) ;  /* 0x0000000000348947 */ /* 0x000fea0003800000 */
[----:B------:R-:W-:Y:S02]  /*1a20*/  ISETP.NE.AND P0, PT, R7, 0x7ff00000, PT ;  /* 0x7ff000000700780c */ /* 0x000fe40003f05270 */
[----:B------:R-:W-:Y:S02]  /*1a30*/  LOP3.LUT R35, R23, 0x80000000, R21, 0x48, !PT ;  /* 0x8000000017237812 */ /* 0x000fe400078e4815 */
[----:B------:R-:W-:-:S13]  /*1a40*/  ISETP.EQ.OR P0, PT, R8, RZ, !P0 ;  /* 0x000000ff0800720c */ /* 0x000fda0004702670 */
[----:B------:R-:W-:Y:S01]  /*1a50*/  @P0 LOP3.LUT R0, R35, 0x7ff00000, RZ, 0xfc, !PT ;  /* 0x7ff0000023000812 */ /* 0x000fe200078efcff */
[----:B------:R-:W-:Y:S02]  /*1a60*/  @!P0 IMAD.MOV.U32 R34, RZ, RZ, RZ ;  /* 0x000000ffff228224 */ /* 0x000fe400078e00ff */
[----:B------:R-:W-:Y:S02]  /*1a70*/  @P0 IMAD.MOV.U32 R34, RZ, RZ, RZ ;  /* 0x000000ffff220224 */ /* 0x000fe400078e00ff */
[----:B------:R-:W-:Y:S01]  /*1a80*/  @P0 IMAD.MOV.U32 R35, RZ, RZ, R0 ;  /* 0x000000ffff230224 */ /* 0x000fe200078e0000 */
[----:B------:R-:W-:Y:S06]  /*1a90*/  BRA `(.L_x_72) ;  /* 0x0000000000147947 */ /* 0x000fec0003800000 */
.L_x_74:
[----:B------:R-:W-:Y:S01]  /*1aa0*/  LOP3.LUT R35, R21, 0x80000, RZ, 0xfc, !PT ;  /* 0x0008000015237812 */ /* 0x000fe200078efcff */
[----:B------:R-:W-:Y:S01]  /*1ab0*/  IMAD.MOV.U32 R34, RZ, RZ, R20 ;  /* 0x000000ffff227224 */ /* 0x000fe200078e0014 */
[----:B------:R-:W-:Y:S06]  /*1ac0*/  BRA `(.L_x_72) ;  /* 0x0000000000087947 */ /* 0x000fec0003800000 */
.L_x_73:
[----:B------:R-:W-:Y:S01]  /*1ad0*/  LOP3.LUT R35, R23, 0x80000, RZ, 0xfc, !PT ;  /* 0x0008000017237812 */ /* 0x000fe200078efcff */
[----:B------:R-:W-:-:S07]  /*1ae0*/  IMAD.MOV.U32 R34, RZ, RZ, R22 ;  /* 0x000000ffff227224 */ /* 0x000fce00078e0016 */
.L_x_72:
[----:B------:R-:W-:Y:S05]  /*1af0*/  BSYNC.RECONVERGENT B0 ;  /* 0x0000000000007941 */ /* 0x000fea0003800200 */
.L_x_70:
[----:B------:R-:W-:Y:S02]  /*1b00*/  IMAD.MOV.U32 R8, RZ, RZ, R2 ;  /* 0x000000ffff087224 */ /* 0x000fe400078e0002 */
[----:B------:R-:W-:-:S04]  /*1b10*/  IMAD.MOV.U32 R9, RZ, RZ, 0x0 ;  /* 0x00000000ff097424 */ /* 0x000fc800078e00ff */
[----:B------:R-:W-:Y:S05]  /*1b20*/  RET.REL.NODEC R8 `(_Z20pointInPolygonKernelPK5PointS1_iiiPi) ;  /* 0xffffffe408347950 */ /* 0x000fea0003c3ffff */
.L_x_75:
        /* <DEDUP_REMOVED lines=13> */
.L_x_84:


//--------------------- .text._Z25pixelizeBoundingBoxKernelPK11BoundingBoxiiP5Point --------------------------
	.section	.text._Z25pixelizeBoundingBoxKernelPK11BoundingBoxiiP5Point,"ax",@progbits
	.align	128
        .global         _Z25pixelizeBoundingBoxKernelPK11BoundingBoxiiP5Point
        .type           _Z25pixelizeBoundingBoxKernelPK11BoundingBoxiiP5Point,@function
        .size           _Z25pixelizeBoundingBoxKernelPK11BoundingBoxiiP5Point,(.L_x_85 - _Z25pixelizeBoundingBoxKernelPK11BoundingBoxiiP5Point)
        .other          _Z25pixelizeBoundingBoxKernelPK11BoundingBoxiiP5Point,@"STO_CUDA_ENTRY STV_DEFAULT"
_Z25pixelizeBoundingBoxKernelPK11BoundingBoxiiP5Point:
.text._Z25pixelizeBoundingBoxKernelPK11BoundingBoxiiP5Point:
[----:B------:R-:W-:Y:S01]  /*0000*/  LDC R1, c[0x0][0x37c] ;  /* 0x0000df00ff017b82 */ /* 0x000fe20000000800 */
[----:B------:R-:W0:Y:S07]  /*0010*/  S2R R17, SR_TID.X ;  /* 0x0000000000117919 */ /* 0x000e2e0000002100 */
[----:B------:R-:W0:Y:S01]  /*0020*/  S2UR UR4, SR_CTAID.X ;  /* 0x00000000000479c3 */ /* 0x000e220000002500 */
[----:B------:R-:W1:Y:S01]  /*0030*/  LDCU.64 UR6, c[0x0][0x388] ;  /* 0x00007100ff0677ac */ /* 0x000e620008000a00 */
[----:B------:R-:W2:Y:S06]  /*0040*/  S2R R2, SR_TID.Y ;  /* 0x0000000000027919 */ /* 0x000eac0000002200 */
[----:B------:R-:W0:Y:S08]  /*0050*/  LDC R0, c[0x0][0x360] ;  /* 0x0000d800ff007b82 */ /* 0x000e300000000800 */
[----:B------:R-:W2:Y:S08]  /*0060*/  S2UR UR5, SR_CTAID.Y ;  /* 0x00000000000579c3 */ /* 0x000eb00000002600 */
[----:B------:R-:W2:Y:S01]  /*0070*/  LDC R3, c[0x0][0x364] ;  /* 0x0000d900ff037b82 */ /* 0x000ea20000000800 */
[----:B0-----:R-:W-:-:S05]  /*0080*/  IMAD R17, R0, UR4, R17 ;  /* 0x0000000400117c24 */ /* 0x001fca000f8e0211 */
[----:B-1----:R-:W-:Y:S01]  /*0090*/  ISETP.GE.AND P0, PT, R17, UR7, PT ;  /* 0x0000000711007c0c */ /* 0x002fe2000bf06270 */
[----:B--2---:R-:W-:-:S05]  /*00a0*/  IMAD R0, R3, UR5, R2 ;  /* 0x0000000503007c24 */ /* 0x004fca000f8e0202 */
[----:B------:R-:W-:-:S13]  /*00b0*/  ISETP.GE.OR P0, PT, R0, UR6, P0 ;  /* 0x0000000600007c0c */ /* 0x000fda0008706670 */
[----:B------:R-:W-:Y:S05]  /*00c0*/  @P0 EXIT ;  /* 0x000000000000094d */ /* 0x000fea0003800000 */
[----:B------:R-:W0:Y:S01]  /*00d0*/  LDC.64 R14, c[0x0][0x380] ;  /* 0x0000e000ff0e7b82 */ /* 0x000e220000000a00 */
[----:B------:R-:W0:Y:S02]  /*00e0*/  LDCU.64 UR4, c[0x0][0x358] ;  /* 0x00006b00ff0477ac */ /* 0x000e240008000a00 */
[----:B0-----:R-:W2:Y:S04]  /*00f0*/  LDG.E.64 R2, desc[UR4][R14.64+0x10] ;  /* 0x000010040e027981 */ /* 0x001ea8000c1e1b00 */
[----:B------:R-:W2:Y:S01]  /*0100*/  LDG.E.64 R6, desc[UR4][R14.64] ;  /* 0x000000040e067981 */ /* 0x000ea2000c1e1b00 */
[----:B------:R-:W0:Y:S01]  /*0110*/  I2F.F64 R4, UR7 ;  /* 0x0000000700047d12 */ /* 0x000e220008201c00 */
[----:B------:R-:W-:-:S07]  /*0120*/  IMAD.MOV.U32 R8, RZ, RZ, 0x1 ;  /* 0x00000001ff087424 */ /* 0x000fce00078e00ff */
[----:B0-----:R-:W0:Y:S02]  /*0130*/  MUFU.RCP64H R9, R5 ;  /* 0x0000000500097308 */ /* 0x001e240000001800 */
[----:B0-----:R-:W-:-:S08]  /*0140*/  DFMA R10, -R4, R8, 1 ;  /* 0x3ff00000040a742b */ /* 0x001fd00000000108 */
[----:B------:R-:W-:-:S08]  /*0150*/  DFMA R10, R10, R10, R10 ;  /* 0x0000000a0a0a722b */ /* 0x000fd0000000000a */
[----:B------:R-:W-:-:S08]  /*0160*/  DFMA R10, R8, R10, R8 ;  /* 0x0000000a080a722b */ /* 0x000fd00000000008 */
[----:B------:R-:W-:-:S08]  /*0170*/  DFMA R8, -R4, R10, 1 ;  /* 0x3ff000000408742b */ /* 0x000fd0000000010a */
[----:B------:R-:W-:Y:S02]  /*0180*/  DFMA R8, R10, R8, R10 ;  /* 0x000000080a08722b */ /* 0x000fe4000000000a */
[----:B--2---:R-:W-:-:S08]  /*0190*/  DADD R12, R2, -R6 ;  /* 0x00000000020c7229 */ /* 0x004fd00000000806 */
        /* <DEDUP_REMOVED lines=10> */
[----:B------:R-:W-:Y:S05]  /*0240*/  CALL.REL.NOINC `($__internal_1_$__cuda_sm20_div_rn_f64_full) ;  /* 0x0000000000a47944 */ /* 0x000fea0003c00000 */
[----:B------:R-:W-:Y:S02]  /*0250*/  IMAD.MOV.U32 R2, RZ, RZ, R14 ;  /* 0x000000ffff027224 */ /* 0x000fe400078e000e */
[----:B------:R-:W-:-:S07]  /*0260*/  IMAD.MOV.U32 R3, RZ, RZ, R15 ;  /* 0x000000ffff037224 */ /* 0x000fce00078e000f */
.L_x_76:
[----:B------:R-:W0:Y:S01]  /*0270*/  LDC.64 R20, c[0x0][0x380] ;  /* 0x0000e000ff147b82 */ /* 0x000e220000000a00 */
[----:B------:R-:W1:Y:S01]  /*0280*/  LDCU UR6, c[0x0][0x388] ;  /* 0x00007100ff0677ac */ /* 0x000e620008000800 */
[----:B0-----:R-:W2:Y:S04]  /*0290*/  LDG.E.64 R4, desc[UR4][R20.64+0x18] ;  /* 0x0000180414047981 */ /* 0x001ea8000c1e1b00 */
[----:B------:R-:W2:Y:S01]  /*02a0*/  LDG.E.64 R10, desc[UR4][R20.64+0x8] ;  /* 0x00000804140a7981 */ /* 0x000ea2000c1e1b00 */
[----:B-1----:R-:W0:Y:S01]  /*02b0*/  I2F.F64.U32 R8, UR6 ;  /* 0x0000000600087d12 */ /* 0x002e220008201800 */
        /* <DEDUP_REMOVED lines=16> */
[----:B------:R-:W-:Y:S05]  /*03c0*/  CALL.REL.NOINC `($__internal_1_$__cuda_sm20_div_rn_f64_full) ;  /* 0x0000000000447944 */ /* 0x000fea0003c00000 */
[----:B------:R-:W-:Y:S02]  /*03d0*/  IMAD.MOV.U32 R4, RZ, RZ, R14 ;  /* 0x000000ffff047224 */ /* 0x000fe400078e000e */
[----:B------:R-:W-:-:S07]  /*03e0*/  IMAD.MOV.U32 R5, RZ, RZ, R15 ;  /* 0x000000ffff057224 */ /* 0x000fce00078e000f */
.L_x_77:
[----:B------:R-:W0:Y:S01]  /*03f0*/  I2F.F64 R8, R17 ;  /* 0x0000001100087312 */ /* 0x000e220000201c00 */
[----:B------:R-:W1:Y:S01]  /*0400*/  LDC.64 R10, c[0x0][0x390] ;  /* 0x0000e400ff0a7b82 */ /* 0x000e620000000a00 */
[----:B------:R-:W2:Y:S07]  /*0410*/  LDCU UR6, c[0x0][0x38c] ;  /* 0x00007180ff0677ac */ /* 0x000eae0008000800 */
[----:B------:R-:W3:Y:S01]  /*0420*/  LDC.64 R12, c[0x0][0x380] ;  /* 0x0000e000ff0c7b82 */ /* 0x000ee20000000a00 */
[----:B0-----:R-:W-:Y:S01]  /*0430*/  DADD R8, R8, 0.5 ;  /* 0x3fe0000008087429 */ /* 0x001fe20000000000 */
[----:B--2---:R-:W-:-:S07]  /*0440*/  IMAD R15, R0, UR6, R17 ;  /* 0x00000006000f7c24 */ /* 0x004fce000f8e0211 */
[----:B------:R-:W-:Y:S01]  /*0450*/  DFMA R8, R8, R2, R6 ;  /* 0x000000020808722b */ /* 0x000fe20000000006 */
[----:B-1----:R-:W-:-:S06]  /*0460*/  IMAD.WIDE R2, R15, 0x10, R10 ;  /* 0x000000100f027825 */ /* 0x002fcc00078e020a */
[----:B------:R-:W-:Y:S04]  /*0470*/  STG.E.64 desc[UR4][R2.64], R8 ;  /* 0x0000000802007986 */ /* 0x000fe8000c101b04 */
[----:B---3--:R-:W2:Y:S01]  /*0480*/  LDG.E.64 R6, desc[UR4][R12.64+0x8] ;  /* 0x000008040c067981 */ /* 0x008ea2000c1e1b00 */
[----:B------:R-:W0:Y:S02]  /*0490*/  I2F.F64.U32 R10, R0 ;  /* 0x00000000000a7312 */ /* 0x000e240000201800 */
[----:B0-----:R-:W-:-:S08]  /*04a0*/  DADD R10, R10, 0.5 ;  /* 0x3fe000000a0a7429 */ /* 0x001fd00000000000 */
[----:B--2---:R-:W-:-:S07]  /*04b0*/  DFMA R6, R10, R4, R6 ;  /* 0x000000040a06722b */ /* 0x004fce0000000006 */
[----:B------:R-:W-:Y:S01]  /*04c0*/  STG.E.64 desc[UR4][R2.64+0x8], R6 ;  /* 0x0000080602007986 */ /* 0x000fe2000c101b04 */
[----:B------:R-:W-:Y:S05]  /*04d0*/  EXIT ;  /* 0x000000000000794d */ /* 0x000fea0003800000 */
        .weak           $__internal_1_$__cuda_sm20_div_rn_f64_full
        .type           $__internal_1_$__cuda_sm20_div_rn_f64_full,@function
        .size           $__internal_1_$__cuda_sm20_div_rn_f64_full,(.L_x_85 - $__internal_1_$__cuda_sm20_div_rn_f64_full)
$__internal_1_$__cuda_sm20_div_rn_f64_full:
[C---:B------:R-:W-:Y:S01]  /*04e0*/  FSETP.GEU.AND P0, PT, |R9|.reuse, 1.469367938527859385e-39, PT ;  /* 0x001000000900780b */ /* 0x040fe20003f0e200 */
[----:B------:R-:W-:Y:S01]  /*04f0*/  IMAD.MOV.U32 R14, RZ, RZ, 0x1 ;  /* 0x00000001ff0e7424 */ /* 0x000fe200078e00ff */
[C---:B------:R-:W-:Y:S01]  /*0500*/  LOP3.LUT R10, R9.reuse, 0x800fffff, RZ, 0xc0, !PT ;  /* 0x800fffff090a7812 */ /* 0x040fe200078ec0ff */
[----:B------:R-:W-:Y:S01]  /*0510*/  IMAD.MOV.U32 R23, RZ, RZ, 0x1ca00000 ;  /* 0x1ca00000ff177424 */ /* 0x000fe200078e00ff */
[----:B------:R-:W-:Y:S02]  /*0520*/  LOP3.LUT R21, R9, 0x7ff00000, RZ, 0xc0, !PT ;  /* 0x7ff0000009157812 */ /* 0x000fe400078ec0ff */
[----:B------:R-:W-:Y:S01]  /*0530*/  LOP3.LUT R11, R10, 0x3ff00000, RZ, 0xfc, !PT ;  /* 0x3ff000000a0b7812 */ /* 0x000fe200078efcff */
[----:B------:R-:W-:-:S06]  /*0540*/  IMAD.MOV.U32 R10, RZ, RZ, R8 ;  /* 0x000000ffff0a7224 */ /* 0x000fcc00078e0008 */
[----:B------:R-:W-:-:S06]  /*0550*/  @!P0 DMUL R10, R8, 8.98846567431157953865e+307 ;  /* 0x7fe00000080a8828 */ /* 0x000fcc0000000000 */
[----:B------:R-:W0:Y:S02]  /*0560*/  MUFU.RCP64H R15, R11 ;  /* 0x0000000b000f7308 */ /* 0x000e240000001800 */
[----:B0-----:R-:W-:-:S08]  /*0570*/  DFMA R4, R14, -R10, 1 ;  /* 0x3ff000000e04742b */ /* 0x001fd0000000080a */
[----:B------:R-:W-:-:S08]  /*0580*/  DFMA R4, R4, R4, R4 ;  /* 0x000000040404722b */ /* 0x000fd00000000004 */
[----:B------:R-:W-:Y:S01]  /*0590*/  DFMA R14, R14, R4, R14 ;  /* 0x000000040e0e722b */ /* 0x000fe2000000000e */
[----:B------:R-:W-:Y:S02]  /*05a0*/  IMAD.MOV.U32 R5, RZ, RZ, R13 ;  /* 0x000000ffff057224 */ /* 0x000fe400078e000d */
[----:B------:R-:W-:-:S03]  /*05b0*/  IMAD.MOV.U32 R4, RZ, RZ, R12 ;  /* 0x000000ffff047224 */ /* 0x000fc600078e000c */
[----:B------:R-:W-:Y:S02]  /*05c0*/  LOP3.LUT R22, R5, 0x7ff00000, RZ, 0xc0, !PT ;  /* 0x7ff0000005167812 */ /* 0x000fe400078ec0ff */
[----:B------:R-:W-:Y:S01]  /*05d0*/  DFMA R18, R14, -R10, 1 ;  /* 0x3ff000000e12742b */ /* 0x000fe2000000080a */
[----:B------:R-:W-:Y:S01]  /*05e0*/  IMAD.MOV.U32 R12, RZ, RZ, R4 ;  /* 0x000000ffff0c7224 */ /* 0x000fe200078e0004 */
[----:B------:R-:W-:Y:S01]  /*05f0*/  ISETP.GE.U32.AND P1, PT, R22, R21, PT ;  /* 0x000000151600720c */ /* 0x000fe20003f26070 */
[----:B------:R-:W-:-:S03]  /*0600*/  IMAD.MOV.U32 R24, RZ, RZ, R22 ;  /* 0x000000ffff187224 */ /* 0x000fc600078e0016 */
[----:B------:R-:W-:Y:S02]  /*0610*/  SEL R13, R23, 0x63400000, !P1 ;  /* 0x63400000170d7807 */ /* 0x000fe40004800000 */
[----:B------:R-:W-:Y:S01]  /*0620*/  DFMA R14, R14, R18, R14 ;  /* 0x000000120e0e722b */ /* 0x000fe2000000000e */
[----:B------:R-:W-:Y:S02]  /*0630*/  FSETP.GEU.AND P1, PT, |R5|, 1.469367938527859385e-39, PT ;  /* 0x001000000500780b */ /* 0x000fe40003f2e200 */
[----:B------:R-:W-:-:S11]  /*0640*/  LOP3.LUT R13, R13, 0x800fffff, R5, 0xf8, !PT ;  /* 0x800fffff0d0d7812 */ /* 0x000fd600078ef805 */
[----:B------:R-:W-:Y:S05]  /*0650*/  @P1 BRA `(.L_x_78) ;  /* 0x0000000000201947 */ /* 0x000fea0003800000 */
[----:B------:R-:W-:Y:S01]  /*0660*/  LOP3.LUT R19, R9, 0x7ff00000, RZ, 0xc0, !PT ;  /* 0x7ff0000009137812 */ /* 0x000fe200078ec0ff */
[----:B------:R-:W-:-:S03]  /*0670*/  IMAD.MOV.U32 R18, RZ, RZ, RZ ;  /* 0x000000ffff127224 */ /* 0x000fc600078e00ff */
[----:B------:R-:W-:-:S04]  /*0680*/  ISETP.GE.U32.AND P1, PT, R22, R19, PT ;  /* 0x000000131600720c */ /* 0x000fc80003f26070 */
[----:B------:R-:W-:-:S04]  /*0690*/  SEL R19, R23, 0x63400000, !P1 ;  /* 0x6340000017137807 */ /* 0x000fc80004800000 */
[----:B------:R-:W-:-:S04]  /*06a0*/  LOP3.LUT R19, R19, 0x80000000, R5, 0xf8, !PT ;  /* 0x8000000013137812 */ /* 0x000fc800078ef805 */
[----:B------:R-:W-:-:S06]  /*06b0*/  LOP3.LUT R19, R19, 0x100000, RZ, 0xfc, !PT ;  /* 0x0010000013137812 */ /* 0x000fcc00078efcff */
[----:B------:R-:W-:-:S10]  /*06c0*/  DFMA R12, R12, 2, -R18 ;  /* 0x400000000c0c782b */ /* 0x000fd40000000812 */
[----:B------:R-:W-:-:S07]  /*06d0*/  LOP3.LUT R24, R13, 0x7ff00000, RZ, 0xc0, !PT ;  /* 0x7ff000000d187812 */ /* 0x000fce00078ec0ff */
.L_x_78:
[----:B------:R-:W-:Y:S01]  /*06e0*/  IMAD.MOV.U32 R25, RZ, RZ, R21 ;  /* 0x000000ffff197224 */ /* 0x000fe200078e0015 */
[----:B------:R-:W-:Y:S01]  /*06f0*/  @!P0 LOP3.LUT R25, R11, 0x7ff00000, RZ, 0xc0, !PT ;  /* 0x7ff000000b198812 */ /* 0x000fe200078ec0ff */
[----:B------:R-:W-:Y:S01]  /*0700*/  VIADD R26, R24, 0xffffffff ;  /* 0xffffffff181a7836 */ /* 0x000fe20000000000 */
[----:B------:R-:W-:-:S04]  /*0710*/  DMUL R18, R14, R12 ;  /* 0x0000000c0e127228 */ /* 0x000fc80000000000 */
[----:B------:R-:W-:Y:S01]  /*0720*/  ISETP.GT.U32.AND P0, PT, R26, 0x7feffffe, PT ;  /* 0x7feffffe1a00780c */ /* 0x000fe20003f04070 */
[----:B------:R-:W-:-:S03]  /*0730*/  VIADD R26, R25, 0xffffffff ;  /* 0xffffffff191a7836 */ /* 0x000fc60000000000 */
[----:B------:R-:W-:Y:S02]  /*0740*/  DFMA R20, R18, -R10, R12 ;  /* 0x8000000a1214722b */ /* 0x000fe4000000000c */
[----:B------:R-:W-:-:S06]  /*0750*/  ISETP.GT.U32.OR P0, PT, R26, 0x7feffffe, P0 ;  /* 0x7feffffe1a00780c */ /* 0x000fcc0000704470 */
[----:B------:R-:W-:-:S07]  /*0760*/  DFMA R20, R14, R20, R18 ;  /* 0x000000140e14722b */ /* 0x000fce0000000012 */
[----:B------:R-:W-:Y:S05]  /*0770*/  @P0 BRA `(.L_x_79) ;  /* 0x00000000006c0947 */ /* 0x000fea0003800000 */
[----:B------:R-:W-:Y:S01]  /*0780*/  LOP3.LUT R5, R9, 0x7ff00000, RZ, 0xc0, !PT ;  /* 0x7ff0000009057812 */ /* 0x000fe200078ec0ff */
[----:B------:R-:W-:-:S03]  /*0790*/  IMAD.MOV.U32 R18, RZ, RZ, RZ ;  /* 0x000000ffff127224 */ /* 0x000fc600078e00ff */
[CC--:B------:R-:W-:Y:S02]  /*07a0*/  VIADDMNMX R4, R22.reuse, -R5.reuse, 0xb9600000, !PT ;  /* 0xb960000016047446 */ /* 0x0c0fe40007800905 */
[----:B------:R-:W-:Y:S02]  /*07b0*/  ISETP.GE.U32.AND P0, PT, R22, R5, PT ;  /* 0x000000051600720c */ /* 0x000fe40003f06070 */
[----:B------:R-:W-:Y:S02]  /*07c0*/  VIMNMX R4, PT, PT, R4, 0x46a00000, PT ;  /* 0x46a0000004047848 */ /* 0x000fe40003fe0100 */
[----:B------:R-:W-:-:S05]  /*07d0*/  SEL R23, R23, 0x63400000, !P0 ;  /* 0x6340000017177807 */ /* 0x000fca0004000000 */
[----:B------:R-:W-:-:S04]  /*07e0*/  IMAD.IADD R4, R4, 0x1, -R23 ;  /* 0x0000000104047824 */ /* 0x000fc800078e0a17 */
[----:B------:R-:W-:-:S06]  /*07f0*/  VIADD R19, R4, 0x7fe00000 ;  /* 0x7fe0000004137836 */ /* 0x000fcc0000000000 */
[----:B------:R-:W-:-:S10]  /*0800*/  DMUL R14, R20, R18 ;  /* 0x00000012140e7228 */ /* 0x000fd40000000000 */
[----:B------:R-:W-:-:S13]  /*0810*/  FSETP.GTU.AND P0, PT, |R15|, 1.469367938527859385e-39, PT ;  /* 0x001000000f00780b */ /* 0x000fda0003f0c200 */
[----:B------:R-:W-:Y:S05]  /*0820*/  @P0 BRA `(.L_x_80) ;  /* 0x0000000000940947 */ /* 0x000fea0003800000 */
[----:B------:R-:W-:Y:S01]  /*0830*/  DFMA R10, R20, -R10, R12 ;  /* 0x8000000a140a722b */ /* 0x000fe2000000000c */
[----:B------:R-:W-:-:S09]  /*0840*/  IMAD.MOV.U32 R18, RZ, RZ, RZ ;  /* 0x000000ffff127224 */ /* 0x000fd200078e00ff */
[C---:B------:R-:W-:Y:S02]  /*0850*/  FSETP.NEU.AND P0, PT, R11.reuse, RZ, PT ;  /* 0x000000ff0b00720b */ /* 0x040fe40003f0d000 */
[----:B------:R-:W-:-:S04]  /*0860*/  LOP3.LUT R5, R11, 0x80000000, R9, 0x48, !PT ;  /* 0x800000000b057812 */ /* 0x000fc800078e4809 */
[----:B------:R-:W-:-:S07]  /*0870*/  LOP3.LUT R19, R5, R19, RZ, 0xfc, !PT ;  /* 0x0000001305137212 */ /* 0x000fce00078efcff */
[----:B------:R-:W-:Y:S05]  /*0880*/  @!P0 BRA `(.L_x_80) ;  /* 0x00000000007c8947 */ /* 0x000fea0003800000 */
[----:B------:R-:W-:Y:S01]  /*0890*/  IMAD.MOV R9, RZ, RZ, -R4 ;  /* 0x000000ffff097224 */ /* 0x000fe200078e0a04 */
[----:B------:R-:W-:Y:S01]  /*08a0*/  DMUL.RP R18, R20, R18 ;  /* 0x0000001214127228 */ /* 0x000fe20000008000 */
[----:B------:R-:W-:-:S06]  /*08b0*/  IMAD.MOV.U32 R8, RZ, RZ, RZ ;  /* 0x000000ffff087224 */ /* 0x000fcc00078e00ff */
[----:B------:R-:W-:-:S03]  /*08c0*/  DFMA R8, R14, -R8, R20 ;  /* 0x800000080e08722b */ /* 0x000fc60000000014 */
[----:B------:R-:W-:-:S03]  /*08d0*/  LOP3.LUT R5, R19, R5, RZ, 0x3c, !PT ;  /* 0x0000000513057212 */ /* 0x000fc600078e3cff */
[----:B------:R-:W-:-:S04]  /*08e0*/  IADD3 R8, PT, PT, -R4, -0x43300000, RZ ;  /* 0xbcd0000004087810 */ /* 0x000fc80007ffe1ff */
[----:B------:R-:W-:-:S04]  /*08f0*/  FSETP.NEU.AND P0, PT, |R9|, R8, PT ;  /* 0x000000080900720b */ /* 0x000fc80003f0d200 */
[----:B------:R-:W-:Y:S02]  /*0900*/  FSEL R14, R18, R14, !P0 ;  /* 0x0000000e120e7208 */ /* 0x000fe40004000000 */
[----:B------:R-:W-:Y:S01]  /*0910*/  FSEL R15, R5, R15, !P0 ;  /* 0x0000000f050f7208 */ /* 0x000fe20004000000 */
[----:B------:R-:W-:Y:S06]  /*0920*/  BRA `(.L_x_80) ;  /* 0x0000000000547947 */ /* 0x000fec0003800000 */
.L_x_79:
        /* <DEDUP_REMOVED lines=16> */
.L_x_82:
[----:B------:R-:W-:Y:S01]  /*0a30*/  LOP3.LUT R15, R9, 0x80000, RZ, 0xfc, !PT ;  /* 0x00080000090f7812 */ /* 0x000fe200078efcff */
[----:B------:R-:W-:Y:S01]  /*0a40*/  IMAD.MOV.U32 R14, RZ, RZ, R8 ;  /* 0x000000ffff0e7224 */ /* 0x000fe200078e0008 */
[----:B------:R-:W-:Y:S06]  /*0a50*/  BRA `(.L_x_80) ;  /* 0x0000000000087947 */ /* 0x000fec0003800000 */
.L_x_81:
[----:B------:R-:W-:Y:S01]  /*0a60*/  LOP3.LUT R15, R5, 0x80000, RZ, 0xfc, !PT ;  /* 0x00080000050f7812 */ /* 0x000fe200078efcff */
[----:B------:R-:W-:-:S07]  /*0a70*/  IMAD.MOV.U32 R14, RZ, RZ, R4 ;  /* 0x000000ffff0e7224 */ /* 0x000fce00078e0004 */
.L_x_80:
[----:B------:R-:W-:Y:S02]  /*0a80*/  IMAD.MOV.U32 R4, RZ, RZ, R16 ;  /* 0x000000ffff047224 */ /* 0x000fe400078e0010 */
[----:B------:R-:W-:-:S04]  /*0a90*/  IMAD.MOV.U32 R5, RZ, RZ, 0x0 ;  /* 0x00000000ff057424 */ /* 0x000fc800078e00ff */
[----:B------:R-:W-:Y:S05]  /*0aa0*/  RET.REL.NODEC R4 `(_Z25pixelizeBoundingBoxKernelPK11BoundingBoxiiP5Point) ;  /* 0xfffffff404547950 */ /* 0x000fea0003c3ffff */
.L_x_83:
        /* <DEDUP_REMOVED lines=13> */
.L_x_85:


//--------------------- .nv.global.init           --------------------------
	.section	.nv.global.init,"aw",@progbits
.nv.global.init:
	.type		$str,@object
	.size		$str,(.L_0 - $str)
$str:
        /*0000*/ 	.byte	0x25, 0x64, 0x00
.L_0:


//--------------------- .nv.shared.reserved.0     --------------------------
	.section	.nv.shared.reserved.0,"aw",@nobits
	.weak		__nv_reservedSMEM_offset_0_alias
	.size		__nv_reservedSMEM_offset_0_alias, 0, 64
	.other		__nv_reservedSMEM_offset_0_alias,@"STO_CUDA_RESERVED_SHARED STV_DEFAULT"
__nv_reservedSMEM_offset_0_alias:
	.zero		0
	.zero		64


//--------------------- .nv.constant0._Z6outputiiPi --------------------------
	.section	.nv.constant0._Z6outputiiPi,"a",@progbits
	.sectionflags	@""
	.align	4
.nv.constant0._Z6outputiiPi:
	.zero		912


//--------------------- .nv.constant0._Z20pointInPolygonKernelPK5PointS1_iiiPi --------------------------
	.section	.nv.constant0._Z20pointInPolygonKernelPK5PointS1_iiiPi,"a",@progbits
	.sectionflags	@""
	.align	4
.nv.constant0._Z20pointInPolygonKernelPK5PointS1_iiiPi:
	.zero		936


//--------------------- .nv.constant0._Z25pixelizeBoundingBoxKernelPK11BoundingBoxiiP5Point --------------------------
	.section	.nv.constant0._Z25pixelizeBoundingBoxKernelPK11BoundingBoxiiP5Point,"a",@progbits
	.sectionflags	@""
	.align	4
.nv.constant0._Z25pixelizeBoundingBoxKernelPK11BoundingBoxiiP5Point:
	.zero		920


//--------------------- SYMBOLS --------------------------

	.type		.nv.reservedSmem.offset0,@object
	.size		.nv.reservedSmem.offset0,0x4
	.type		vprintf,@function
